//
// Generated by NVIDIA NVVM Compiler
//
// Compiler Build ID: CL-36424714
// Cuda compilation tools, release 13.0, V13.0.88
// Based on NVVM 20.0.0
//

.version 9.0
.target sm_100
.address_size 64

	// .globl	_Z40flashattn_streaming_16x16_kernel_mw_v7_5PK6__halfS1_S1_Pfif
// _ZZ40flashattn_streaming_16x16_kernel_mw_v7_5PK6__halfS1_S1_PfifE5smemK has been demoted
// _ZZ40flashattn_streaming_16x16_kernel_mw_v7_5PK6__halfS1_S1_PfifE5smemV has been demoted

.visible .entry _Z40flashattn_streaming_16x16_kernel_mw_v7_5PK6__halfS1_S1_Pfif(
	.param .u64 .ptr .align 1 _Z40flashattn_streaming_16x16_kernel_mw_v7_5PK6__halfS1_S1_Pfif_param_0,
	.param .u64 .ptr .align 1 _Z40flashattn_streaming_16x16_kernel_mw_v7_5PK6__halfS1_S1_Pfif_param_1,
	.param .u64 .ptr .align 1 _Z40flashattn_streaming_16x16_kernel_mw_v7_5PK6__halfS1_S1_Pfif_param_2,
	.param .u64 .ptr .align 1 _Z40flashattn_streaming_16x16_kernel_mw_v7_5PK6__halfS1_S1_Pfif_param_3,
	.param .u32 _Z40flashattn_streaming_16x16_kernel_mw_v7_5PK6__halfS1_S1_Pfif_param_4,
	.param .f32 _Z40flashattn_streaming_16x16_kernel_mw_v7_5PK6__halfS1_S1_Pfif_param_5
)
{
	.reg .pred 	%p<45>;
	.reg .b16 	%rs<545>;
	.reg .b32 	%r<378>;
	.reg .b32 	%f<1868>;
	.reg .b64 	%rd<32>;
	// demoted variable
	.shared .align 16 .b8 _ZZ40flashattn_streaming_16x16_kernel_mw_v7_5PK6__halfS1_S1_PfifE5smemK[1024];
	// demoted variable
	.shared .align 16 .b8 _ZZ40flashattn_streaming_16x16_kernel_mw_v7_5PK6__halfS1_S1_PfifE5smemV[1024];
	ld.param.u64 	%rd3, [_Z40flashattn_streaming_16x16_kernel_mw_v7_5PK6__halfS1_S1_Pfif_param_0];
	ld.param.u64 	%rd4, [_Z40flashattn_streaming_16x16_kernel_mw_v7_5PK6__halfS1_S1_Pfif_param_1];
	ld.param.u64 	%rd5, [_Z40flashattn_streaming_16x16_kernel_mw_v7_5PK6__halfS1_S1_Pfif_param_2];
	ld.param.u32 	%r23, [_Z40flashattn_streaming_16x16_kernel_mw_v7_5PK6__halfS1_S1_Pfif_param_4];
	ld.param.f32 	%f609, [_Z40flashattn_streaming_16x16_kernel_mw_v7_5PK6__halfS1_S1_Pfif_param_5];
	mov.u32 	%r1, %ctaid.x;
	mov.u32 	%r24, %tid.x;
	and.b32  	%r373, %r24, 31;
	and.b32  	%r25, %r24, 992;
	setp.eq.s32 	%p2, %r25, 32;
	setp.lt.u32 	%p3, %r373, 16;
	and.pred  	%p1, %p2, %p3;
	not.pred 	%p4, %p1;
	@%p4 bra 	$L__BB0_2;
	cvta.to.global.u64 	%rd7, %rd3;
	shl.b32 	%r26, %r1, 4;
	mul.wide.u32 	%rd8, %r26, 2;
	add.s64 	%rd9, %rd7, %rd8;
	ld.global.nc.u16 	%rs1, [%rd9];
	// begin inline asm
	{  cvt.f32.f16 %f1571, %rs1;}

	// end inline asm
	ld.global.nc.u16 	%rs2, [%rd9+2];
	// begin inline asm
	{  cvt.f32.f16 %f1570, %rs2;}

	// end inline asm
	ld.global.nc.u16 	%rs3, [%rd9+4];
	// begin inline asm
	{  cvt.f32.f16 %f1569, %rs3;}

	// end inline asm
	ld.global.nc.u16 	%rs4, [%rd9+6];
	// begin inline asm
	{  cvt.f32.f16 %f1568, %rs4;}

	// end inline asm
	ld.global.nc.u16 	%rs5, [%rd9+8];
	// begin inline asm
	{  cvt.f32.f16 %f1567, %rs5;}

	// end inline asm
	ld.global.nc.u16 	%rs6, [%rd9+10];
	// begin inline asm
	{  cvt.f32.f16 %f1566, %rs6;}

	// end inline asm
	ld.global.nc.u16 	%rs7, [%rd9+12];
	// begin inline asm
	{  cvt.f32.f16 %f1565, %rs7;}

	// end inline asm
	ld.global.nc.u16 	%rs8, [%rd9+14];
	// begin inline asm
	{  cvt.f32.f16 %f1564, %rs8;}

	// end inline asm
	ld.global.nc.u16 	%rs9, [%rd9+16];
	// begin inline asm
	{  cvt.f32.f16 %f1563, %rs9;}

	// end inline asm
	ld.global.nc.u16 	%rs10, [%rd9+18];
	// begin inline asm
	{  cvt.f32.f16 %f1562, %rs10;}

	// end inline asm
	ld.global.nc.u16 	%rs11, [%rd9+20];
	// begin inline asm
	{  cvt.f32.f16 %f1561, %rs11;}

	// end inline asm
	ld.global.nc.u16 	%rs12, [%rd9+22];
	// begin inline asm
	{  cvt.f32.f16 %f1560, %rs12;}

	// end inline asm
	ld.global.nc.u16 	%rs13, [%rd9+24];
	// begin inline asm
	{  cvt.f32.f16 %f1559, %rs13;}

	// end inline asm
	ld.global.nc.u16 	%rs14, [%rd9+26];
	// begin inline asm
	{  cvt.f32.f16 %f1558, %rs14;}

	// end inline asm
	ld.global.nc.u16 	%rs15, [%rd9+28];
	// begin inline asm
	{  cvt.f32.f16 %f1557, %rs15;}

	// end inline asm
	ld.global.nc.u16 	%rs16, [%rd9+30];
	// begin inline asm
	{  cvt.f32.f16 %f1556, %rs16;}

	// end inline asm
$L__BB0_2:
	add.s32 	%r27, %r23, 15;
	shr.s32 	%r28, %r27, 31;
	shr.u32 	%r29, %r28, 28;
	add.s32 	%r30, %r27, %r29;
	shr.s32 	%r4, %r30, 4;
	setp.lt.s32 	%p5, %r23, 1;
	@%p5 bra 	$L__BB0_6;
	setp.gt.u32 	%p6, %r24, 31;
	@%p6 bra 	$L__BB0_5;
	shl.b32 	%r37, %r24, 4;
	mul.lo.s32 	%r38, %r1, %r23;
	shl.b32 	%r39, %r38, 4;
	mul.wide.u32 	%rd17, %r39, 2;
	add.s64 	%rd18, %rd4, %rd17;
	cvt.u64.u32 	%rd19, %r37;
	add.s64 	%rd16, %rd18, %rd19;
	mov.u32 	%r40, _ZZ40flashattn_streaming_16x16_kernel_mw_v7_5PK6__halfS1_S1_PfifE5smemK;
	add.s32 	%r41, %r40, %r37;
	cvt.u64.u32 	%rd15, %r41;
	// begin inline asm
	cp.async.ca.shared.global [%rd15], [%rd16], 16;

	// end inline asm
	bra.uni 	$L__BB0_6;
$L__BB0_5:
	shl.b32 	%r31, %r24, 4;
	add.s32 	%r32, %r31, -512;
	mul.lo.s32 	%r33, %r1, %r23;
	shl.b32 	%r34, %r33, 4;
	mul.wide.u32 	%rd12, %r34, 2;
	add.s64 	%rd13, %rd5, %rd12;
	cvt.u64.u32 	%rd14, %r32;
	add.s64 	%rd11, %rd13, %rd14;
	mov.u32 	%r35, _ZZ40flashattn_streaming_16x16_kernel_mw_v7_5PK6__halfS1_S1_PfifE5smemV;
	add.s32 	%r36, %r32, %r35;
	cvt.u64.u32 	%rd10, %r36;
	// begin inline asm
	cp.async.ca.shared.global [%rd10], [%rd11], 16;

	// end inline asm
$L__BB0_6:
	setp.lt.s32 	%p7, %r23, 1;
	// begin inline asm
	cp.async.commit_group;

	// end inline asm
	// begin inline asm
	cp.async.wait_group 0;

	// end inline asm
	bar.sync 	0;
	mov.f32 	%f1609, 0f00000000;
	mov.f32 	%f1610, %f1609;
	mov.f32 	%f1611, %f1609;
	mov.f32 	%f1612, %f1609;
	mov.f32 	%f1613, %f1609;
	mov.f32 	%f1614, %f1609;
	mov.f32 	%f1615, %f1609;
	mov.f32 	%f1616, %f1609;
	mov.f32 	%f1617, %f1609;
	mov.f32 	%f1618, %f1609;
	mov.f32 	%f1619, %f1609;
	mov.f32 	%f1620, %f1609;
	mov.f32 	%f1621, %f1609;
	mov.f32 	%f1622, %f1609;
	mov.f32 	%f1623, %f1609;
	mov.f32 	%f1624, %f1609;
	mov.f32 	%f1849, %f1609;
	@%p7 bra 	$L__BB0_56;
	shl.b32 	%r44, %r24, 4;
	add.s32 	%r45, %r44, -512;
	cvt.u64.u32 	%rd20, %r45;
	add.s64 	%rd1, %rd5, %rd20;
	cvt.u64.u32 	%rd21, %r44;
	add.s64 	%rd2, %rd4, %rd21;
	max.s32 	%r46, %r4, 1;
	mul.lo.s32 	%r47, %r1, %r23;
	shl.b32 	%r372, %r47, 4;
	neg.s32 	%r371, %r46;
	mov.b32 	%r377, 0;
	mov.f32 	%f1850, 0fFF800000;
	mov.f32 	%f1609, 0f00000000;
	mov.b32 	%r374, 8;
	mov.u32 	%r376, %r377;
$L__BB0_8:
	add.s32 	%r376, %r376, 1;
	setp.ge.s32 	%p8, %r376, %r4;
	@%p8 bra 	$L__BB0_14;
	xor.b32  	%r14, %r377, 1;
	add.s32 	%r48, %r374, 8;
	setp.ge.s32 	%p9, %r48, %r23;
	@%p9 bra 	$L__BB0_13;
	setp.gt.u32 	%p10, %r24, 31;
	@%p10 bra 	$L__BB0_12;
	add.s32 	%r56, %r372, 256;
	mul.wide.s32 	%rd27, %r56, 2;
	add.s64 	%rd26, %rd2, %rd27;
	shl.b32 	%r57, %r24, 4;
	mov.u32 	%r58, _ZZ40flashattn_streaming_16x16_kernel_mw_v7_5PK6__halfS1_S1_PfifE5smemK;
	add.s32 	%r59, %r58, %r57;
	shl.b32 	%r60, %r14, 9;
	add.s32 	%r61, %r59, %r60;
	cvt.u64.u32 	%rd25, %r61;
	// begin inline asm
	cp.async.ca.shared.global [%rd25], [%rd26], 16;

	// end inline asm
	bra.uni 	$L__BB0_13;
$L__BB0_12:
	add.s32 	%r49, %r372, 256;
	mul.wide.s32 	%rd24, %r49, 2;
	add.s64 	%rd23, %rd1, %rd24;
	shl.b32 	%r50, %r24, 4;
	mov.u32 	%r51, _ZZ40flashattn_streaming_16x16_kernel_mw_v7_5PK6__halfS1_S1_PfifE5smemV;
	add.s32 	%r52, %r51, %r50;
	shl.b32 	%r53, %r14, 9;
	add.s32 	%r54, %r52, %r53;
	add.s32 	%r55, %r54, -512;
	cvt.u64.u32 	%rd22, %r55;
	// begin inline asm
	cp.async.ca.shared.global [%rd22], [%rd23], 16;

	// end inline asm
$L__BB0_13:
	// begin inline asm
	cp.async.commit_group;

	// end inline asm
$L__BB0_14:
	@%p4 bra 	$L__BB0_53;
	setp.ge.s32 	%p12, %r373, %r23;
	mov.f32 	%f1590, 0fFF800000;
	@%p12 bra 	$L__BB0_17;
	shl.b32 	%r62, %r24, 5;
	and.b32  	%r63, %r62, 992;
	mov.u32 	%r64, _ZZ40flashattn_streaming_16x16_kernel_mw_v7_5PK6__halfS1_S1_PfifE5smemK;
	add.s32 	%r65, %r64, %r63;
	shl.b32 	%r66, %r377, 9;
	add.s32 	%r67, %r65, %r66;
	ld.shared.v4.b32 	{%r68, %r69, %r70, %r71}, [%r67];
	mov.b32 	{%rs23, %rs24}, %r71;
	mov.b32 	{%rs21, %rs22}, %r70;
	mov.b32 	{%rs19, %rs20}, %r69;
	mov.b32 	{%rs17, %rs18}, %r68;
	// begin inline asm
	{  cvt.f32.f16 %f631, %rs17;}

	// end inline asm
	fma.rn.f32 	%f647, %f1571, %f631, 0f00000000;
	// begin inline asm
	{  cvt.f32.f16 %f632, %rs18;}

	// end inline asm
	fma.rn.f32 	%f648, %f1570, %f632, %f647;
	// begin inline asm
	{  cvt.f32.f16 %f633, %rs19;}

	// end inline asm
	fma.rn.f32 	%f649, %f1569, %f633, %f648;
	// begin inline asm
	{  cvt.f32.f16 %f634, %rs20;}

	// end inline asm
	fma.rn.f32 	%f650, %f1568, %f634, %f649;
	// begin inline asm
	{  cvt.f32.f16 %f635, %rs21;}

	// end inline asm
	fma.rn.f32 	%f651, %f1567, %f635, %f650;
	// begin inline asm
	{  cvt.f32.f16 %f636, %rs22;}

	// end inline asm
	fma.rn.f32 	%f652, %f1566, %f636, %f651;
	// begin inline asm
	{  cvt.f32.f16 %f637, %rs23;}

	// end inline asm
	fma.rn.f32 	%f653, %f1565, %f637, %f652;
	// begin inline asm
	{  cvt.f32.f16 %f638, %rs24;}

	// end inline asm
	fma.rn.f32 	%f654, %f1564, %f638, %f653;
	ld.shared.v4.b32 	{%r72, %r73, %r74, %r75}, [%r67+16];
	mov.b32 	{%rs31, %rs32}, %r75;
	mov.b32 	{%rs29, %rs30}, %r74;
	mov.b32 	{%rs27, %rs28}, %r73;
	mov.b32 	{%rs25, %rs26}, %r72;
	// begin inline asm
	{  cvt.f32.f16 %f639, %rs25;}

	// end inline asm
	fma.rn.f32 	%f655, %f1563, %f639, %f654;
	// begin inline asm
	{  cvt.f32.f16 %f640, %rs26;}

	// end inline asm
	fma.rn.f32 	%f656, %f1562, %f640, %f655;
	// begin inline asm
	{  cvt.f32.f16 %f641, %rs27;}

	// end inline asm
	fma.rn.f32 	%f657, %f1561, %f641, %f656;
	// begin inline asm
	{  cvt.f32.f16 %f642, %rs28;}

	// end inline asm
	fma.rn.f32 	%f658, %f1560, %f642, %f657;
	// begin inline asm
	{  cvt.f32.f16 %f643, %rs29;}

	// end inline asm
	fma.rn.f32 	%f659, %f1559, %f643, %f658;
	// begin inline asm
	{  cvt.f32.f16 %f644, %rs30;}

	// end inline asm
	fma.rn.f32 	%f660, %f1558, %f644, %f659;
	// begin inline asm
	{  cvt.f32.f16 %f645, %rs31;}

	// end inline asm
	fma.rn.f32 	%f661, %f1557, %f645, %f660;
	// begin inline asm
	{  cvt.f32.f16 %f646, %rs32;}

	// end inline asm
	fma.rn.f32 	%f662, %f1556, %f646, %f661;
	mul.f32 	%f1590, %f609, %f662;
$L__BB0_17:
	setp.ge.s32 	%p13, %r373, %r23;
	mov.b32 	%r76, %f1590;
	shfl.sync.bfly.b32	%r77|%p14, %r76, 16, 31, 65535;
	mov.b32 	%f664, %r77;
	max.f32 	%f665, %f1590, %f664;
	mov.b32 	%r78, %f665;
	shfl.sync.bfly.b32	%r79|%p15, %r78, 8, 31, 65535;
	mov.b32 	%f666, %r79;
	max.f32 	%f667, %f665, %f666;
	mov.b32 	%r80, %f667;
	shfl.sync.bfly.b32	%r81|%p16, %r80, 4, 31, 65535;
	mov.b32 	%f668, %r81;
	max.f32 	%f669, %f667, %f668;
	mov.b32 	%r82, %f669;
	shfl.sync.bfly.b32	%r83|%p17, %r82, 2, 31, 65535;
	mov.b32 	%f670, %r83;
	max.f32 	%f671, %f669, %f670;
	mov.b32 	%r84, %f671;
	shfl.sync.bfly.b32	%r85|%p18, %r84, 1, 31, 65535;
	mov.b32 	%f672, %r85;
	max.f32 	%f53, %f671, %f672;
	mov.f32 	%f1591, 0f00000000;
	@%p13 bra 	$L__BB0_19;
	sub.f32 	%f673, %f1590, %f53;
	mul.f32 	%f674, %f673, 0f3FB8AA3B;
	ex2.approx.f32 	%f1591, %f674;
$L__BB0_19:
	mov.b32 	%r86, %f1591;
	shfl.sync.bfly.b32	%r87|%p19, %r86, 16, 31, 65535;
	mov.b32 	%f676, %r87;
	add.f32 	%f677, %f1591, %f676;
	mov.b32 	%r88, %f677;
	shfl.sync.bfly.b32	%r89|%p20, %r88, 8, 31, 65535;
	mov.b32 	%f678, %r89;
	add.f32 	%f679, %f677, %f678;
	mov.b32 	%r90, %f679;
	shfl.sync.bfly.b32	%r91|%p21, %r90, 4, 31, 65535;
	mov.b32 	%f680, %r91;
	add.f32 	%f681, %f679, %f680;
	mov.b32 	%r92, %f681;
	shfl.sync.bfly.b32	%r93|%p22, %r92, 2, 31, 65535;
	mov.b32 	%f682, %r93;
	add.f32 	%f683, %f681, %f682;
	mov.b32 	%r94, %f683;
	shfl.sync.bfly.b32	%r95|%p23, %r94, 1, 31, 65535;
	mov.b32 	%f684, %r95;
	add.f32 	%f56, %f683, %f684;
	max.f32 	%f57, %f1850, %f53;
	setp.eq.f32 	%p24, %f1850, 0fFF800000;
	mov.f32 	%f1592, 0f00000000;
	@%p24 bra 	$L__BB0_21;
	sub.f32 	%f685, %f1850, %f57;
	mul.f32 	%f686, %f685, 0f3FB8AA3B;
	ex2.approx.f32 	%f1592, %f686;
$L__BB0_21:
	sub.f32 	%f687, %f53, %f57;
	mul.f32 	%f688, %f687, 0f3FB8AA3B;
	ex2.approx.f32 	%f60, %f688;
	mul.f32 	%f689, %f56, %f60;
	fma.rn.f32 	%f1849, %f1849, %f1592, %f689;
	mul.f32 	%f1624, %f1592, %f1624;
	mul.f32 	%f1623, %f1592, %f1623;
	mul.f32 	%f1622, %f1592, %f1622;
	mul.f32 	%f1621, %f1592, %f1621;
	mul.f32 	%f1620, %f1592, %f1620;
	mul.f32 	%f1619, %f1592, %f1619;
	mul.f32 	%f1618, %f1592, %f1618;
	mul.f32 	%f1617, %f1592, %f1617;
	mul.f32 	%f1616, %f1592, %f1616;
	mul.f32 	%f1615, %f1592, %f1615;
	mul.f32 	%f1614, %f1592, %f1614;
	mul.f32 	%f1613, %f1592, %f1613;
	mul.f32 	%f1612, %f1592, %f1612;
	mul.f32 	%f1611, %f1592, %f1611;
	mul.f32 	%f1610, %f1592, %f1610;
	mul.f32 	%f1609, %f1592, %f1609;
	shl.b32 	%r96, %r377, 9;
	mov.u32 	%r97, _ZZ40flashattn_streaming_16x16_kernel_mw_v7_5PK6__halfS1_S1_PfifE5smemK;
	add.s32 	%r15, %r97, %r96;
	mov.u32 	%r98, _ZZ40flashattn_streaming_16x16_kernel_mw_v7_5PK6__halfS1_S1_PfifE5smemV;
	add.s32 	%r16, %r98, %r96;
	add.s32 	%r99, %r374, -8;
	setp.ge.s32 	%p25, %r99, %r23;
	@%p25 bra 	$L__BB0_23;
	ld.shared.v4.b32 	{%r100, %r101, %r102, %r103}, [%r15];
	mov.b32 	{%rs39, %rs40}, %r103;
	mov.b32 	{%rs37, %rs38}, %r102;
	mov.b32 	{%rs35, %rs36}, %r101;
	mov.b32 	{%rs33, %rs34}, %r100;
	// begin inline asm
	{  cvt.f32.f16 %f690, %rs33;}

	// end inline asm
	fma.rn.f32 	%f722, %f1571, %f690, 0f00000000;
	// begin inline asm
	{  cvt.f32.f16 %f691, %rs34;}

	// end inline asm
	fma.rn.f32 	%f723, %f1570, %f691, %f722;
	// begin inline asm
	{  cvt.f32.f16 %f692, %rs35;}

	// end inline asm
	fma.rn.f32 	%f724, %f1569, %f692, %f723;
	// begin inline asm
	{  cvt.f32.f16 %f693, %rs36;}

	// end inline asm
	fma.rn.f32 	%f725, %f1568, %f693, %f724;
	// begin inline asm
	{  cvt.f32.f16 %f694, %rs37;}

	// end inline asm
	fma.rn.f32 	%f726, %f1567, %f694, %f725;
	// begin inline asm
	{  cvt.f32.f16 %f695, %rs38;}

	// end inline asm
	fma.rn.f32 	%f727, %f1566, %f695, %f726;
	// begin inline asm
	{  cvt.f32.f16 %f696, %rs39;}

	// end inline asm
	fma.rn.f32 	%f728, %f1565, %f696, %f727;
	// begin inline asm
	{  cvt.f32.f16 %f697, %rs40;}

	// end inline asm
	fma.rn.f32 	%f729, %f1564, %f697, %f728;
	ld.shared.v4.b32 	{%r104, %r105, %r106, %r107}, [%r15+16];
	mov.b32 	{%rs47, %rs48}, %r107;
	mov.b32 	{%rs45, %rs46}, %r106;
	mov.b32 	{%rs43, %rs44}, %r105;
	mov.b32 	{%rs41, %rs42}, %r104;
	// begin inline asm
	{  cvt.f32.f16 %f698, %rs41;}

	// end inline asm
	fma.rn.f32 	%f730, %f1563, %f698, %f729;
	// begin inline asm
	{  cvt.f32.f16 %f699, %rs42;}

	// end inline asm
	fma.rn.f32 	%f731, %f1562, %f699, %f730;
	// begin inline asm
	{  cvt.f32.f16 %f700, %rs43;}

	// end inline asm
	fma.rn.f32 	%f732, %f1561, %f700, %f731;
	// begin inline asm
	{  cvt.f32.f16 %f701, %rs44;}

	// end inline asm
	fma.rn.f32 	%f733, %f1560, %f701, %f732;
	// begin inline asm
	{  cvt.f32.f16 %f702, %rs45;}

	// end inline asm
	fma.rn.f32 	%f734, %f1559, %f702, %f733;
	// begin inline asm
	{  cvt.f32.f16 %f703, %rs46;}

	// end inline asm
	fma.rn.f32 	%f735, %f1558, %f703, %f734;
	// begin inline asm
	{  cvt.f32.f16 %f704, %rs47;}

	// end inline asm
	fma.rn.f32 	%f736, %f1557, %f704, %f735;
	// begin inline asm
	{  cvt.f32.f16 %f705, %rs48;}

	// end inline asm
	fma.rn.f32 	%f737, %f1556, %f705, %f736;
	mul.f32 	%f738, %f609, %f737;
	sub.f32 	%f739, %f738, %f53;
	mul.f32 	%f740, %f739, 0f3FB8AA3B;
	ex2.approx.f32 	%f741, %f740;
	mul.f32 	%f742, %f60, %f741;
	ld.shared.v4.b32 	{%r108, %r109, %r110, %r111}, [%r16];
	mov.b32 	{%rs55, %rs56}, %r111;
	mov.b32 	{%rs53, %rs54}, %r110;
	mov.b32 	{%rs51, %rs52}, %r109;
	mov.b32 	{%rs49, %rs50}, %r108;
	// begin inline asm
	{  cvt.f32.f16 %f706, %rs49;}

	// end inline asm
	fma.rn.f32 	%f1624, %f742, %f706, %f1624;
	// begin inline asm
	{  cvt.f32.f16 %f707, %rs50;}

	// end inline asm
	fma.rn.f32 	%f1623, %f742, %f707, %f1623;
	// begin inline asm
	{  cvt.f32.f16 %f708, %rs51;}

	// end inline asm
	fma.rn.f32 	%f1622, %f742, %f708, %f1622;
	// begin inline asm
	{  cvt.f32.f16 %f709, %rs52;}

	// end inline asm
	fma.rn.f32 	%f1621, %f742, %f709, %f1621;
	// begin inline asm
	{  cvt.f32.f16 %f710, %rs53;}

	// end inline asm
	fma.rn.f32 	%f1620, %f742, %f710, %f1620;
	// begin inline asm
	{  cvt.f32.f16 %f711, %rs54;}

	// end inline asm
	fma.rn.f32 	%f1619, %f742, %f711, %f1619;
	// begin inline asm
	{  cvt.f32.f16 %f712, %rs55;}

	// end inline asm
	fma.rn.f32 	%f1618, %f742, %f712, %f1618;
	// begin inline asm
	{  cvt.f32.f16 %f713, %rs56;}

	// end inline asm
	fma.rn.f32 	%f1617, %f742, %f713, %f1617;
	ld.shared.v4.b32 	{%r112, %r113, %r114, %r115}, [%r16+16];
	mov.b32 	{%rs63, %rs64}, %r115;
	mov.b32 	{%rs61, %rs62}, %r114;
	mov.b32 	{%rs59, %rs60}, %r113;
	mov.b32 	{%rs57, %rs58}, %r112;
	// begin inline asm
	{  cvt.f32.f16 %f714, %rs57;}

	// end inline asm
	fma.rn.f32 	%f1616, %f742, %f714, %f1616;
	// begin inline asm
	{  cvt.f32.f16 %f715, %rs58;}

	// end inline asm
	fma.rn.f32 	%f1615, %f742, %f715, %f1615;
	// begin inline asm
	{  cvt.f32.f16 %f716, %rs59;}

	// end inline asm
	fma.rn.f32 	%f1614, %f742, %f716, %f1614;
	// begin inline asm
	{  cvt.f32.f16 %f717, %rs60;}

	// end inline asm
	fma.rn.f32 	%f1613, %f742, %f717, %f1613;
	// begin inline asm
	{  cvt.f32.f16 %f718, %rs61;}

	// end inline asm
	fma.rn.f32 	%f1612, %f742, %f718, %f1612;
	// begin inline asm
	{  cvt.f32.f16 %f719, %rs62;}

	// end inline asm
	fma.rn.f32 	%f1611, %f742, %f719, %f1611;
	// begin inline asm
	{  cvt.f32.f16 %f720, %rs63;}

	// end inline asm
	fma.rn.f32 	%f1610, %f742, %f720, %f1610;
	// begin inline asm
	{  cvt.f32.f16 %f721, %rs64;}

	// end inline asm
	fma.rn.f32 	%f1609, %f742, %f721, %f1609;
$L__BB0_23:
	add.s32 	%r116, %r374, -7;
	setp.ge.s32 	%p26, %r116, %r23;
	@%p26 bra 	$L__BB0_25;
	ld.shared.v4.b32 	{%r117, %r118, %r119, %r120}, [%r15+32];
	mov.b32 	{%rs71, %rs72}, %r120;
	mov.b32 	{%rs69, %rs70}, %r119;
	mov.b32 	{%rs67, %rs68}, %r118;
	mov.b32 	{%rs65, %rs66}, %r117;
	// begin inline asm
	{  cvt.f32.f16 %f743, %rs65;}

	// end inline asm
	fma.rn.f32 	%f775, %f1571, %f743, 0f00000000;
	// begin inline asm
	{  cvt.f32.f16 %f744, %rs66;}

	// end inline asm
	fma.rn.f32 	%f776, %f1570, %f744, %f775;
	// begin inline asm
	{  cvt.f32.f16 %f745, %rs67;}

	// end inline asm
	fma.rn.f32 	%f777, %f1569, %f745, %f776;
	// begin inline asm
	{  cvt.f32.f16 %f746, %rs68;}

	// end inline asm
	fma.rn.f32 	%f778, %f1568, %f746, %f777;
	// begin inline asm
	{  cvt.f32.f16 %f747, %rs69;}

	// end inline asm
	fma.rn.f32 	%f779, %f1567, %f747, %f778;
	// begin inline asm
	{  cvt.f32.f16 %f748, %rs70;}

	// end inline asm
	fma.rn.f32 	%f780, %f1566, %f748, %f779;
	// begin inline asm
	{  cvt.f32.f16 %f749, %rs71;}

	// end inline asm
	fma.rn.f32 	%f781, %f1565, %f749, %f780;
	// begin inline asm
	{  cvt.f32.f16 %f750, %rs72;}

	// end inline asm
	fma.rn.f32 	%f782, %f1564, %f750, %f781;
	ld.shared.v4.b32 	{%r121, %r122, %r123, %r124}, [%r15+48];
	mov.b32 	{%rs79, %rs80}, %r124;
	mov.b32 	{%rs77, %rs78}, %r123;
	mov.b32 	{%rs75, %rs76}, %r122;
	mov.b32 	{%rs73, %rs74}, %r121;
	// begin inline asm
	{  cvt.f32.f16 %f751, %rs73;}

	// end inline asm
	fma.rn.f32 	%f783, %f1563, %f751, %f782;
	// begin inline asm
	{  cvt.f32.f16 %f752, %rs74;}

	// end inline asm
	fma.rn.f32 	%f784, %f1562, %f752, %f783;
	// begin inline asm
	{  cvt.f32.f16 %f753, %rs75;}

	// end inline asm
	fma.rn.f32 	%f785, %f1561, %f753, %f784;
	// begin inline asm
	{  cvt.f32.f16 %f754, %rs76;}

	// end inline asm
	fma.rn.f32 	%f786, %f1560, %f754, %f785;
	// begin inline asm
	{  cvt.f32.f16 %f755, %rs77;}

	// end inline asm
	fma.rn.f32 	%f787, %f1559, %f755, %f786;
	// begin inline asm
	{  cvt.f32.f16 %f756, %rs78;}

	// end inline asm
	fma.rn.f32 	%f788, %f1558, %f756, %f787;
	// begin inline asm
	{  cvt.f32.f16 %f757, %rs79;}

	// end inline asm
	fma.rn.f32 	%f789, %f1557, %f757, %f788;
	// begin inline asm
	{  cvt.f32.f16 %f758, %rs80;}

	// end inline asm
	fma.rn.f32 	%f790, %f1556, %f758, %f789;
	mul.f32 	%f791, %f609, %f790;
	sub.f32 	%f792, %f791, %f53;
	mul.f32 	%f793, %f792, 0f3FB8AA3B;
	ex2.approx.f32 	%f794, %f793;
	mul.f32 	%f795, %f60, %f794;
	ld.shared.v4.b32 	{%r125, %r126, %r127, %r128}, [%r16+32];
	mov.b32 	{%rs87, %rs88}, %r128;
	mov.b32 	{%rs85, %rs86}, %r127;
	mov.b32 	{%rs83, %rs84}, %r126;
	mov.b32 	{%rs81, %rs82}, %r125;
	// begin inline asm
	{  cvt.f32.f16 %f759, %rs81;}

	// end inline asm
	fma.rn.f32 	%f1624, %f795, %f759, %f1624;
	// begin inline asm
	{  cvt.f32.f16 %f760, %rs82;}

	// end inline asm
	fma.rn.f32 	%f1623, %f795, %f760, %f1623;
	// begin inline asm
	{  cvt.f32.f16 %f761, %rs83;}

	// end inline asm
	fma.rn.f32 	%f1622, %f795, %f761, %f1622;
	// begin inline asm
	{  cvt.f32.f16 %f762, %rs84;}

	// end inline asm
	fma.rn.f32 	%f1621, %f795, %f762, %f1621;
	// begin inline asm
	{  cvt.f32.f16 %f763, %rs85;}

	// end inline asm
	fma.rn.f32 	%f1620, %f795, %f763, %f1620;
	// begin inline asm
	{  cvt.f32.f16 %f764, %rs86;}

	// end inline asm
	fma.rn.f32 	%f1619, %f795, %f764, %f1619;
	// begin inline asm
	{  cvt.f32.f16 %f765, %rs87;}

	// end inline asm
	fma.rn.f32 	%f1618, %f795, %f765, %f1618;
	// begin inline asm
	{  cvt.f32.f16 %f766, %rs88;}

	// end inline asm
	fma.rn.f32 	%f1617, %f795, %f766, %f1617;
	ld.shared.v4.b32 	{%r129, %r130, %r131, %r132}, [%r16+48];
	mov.b32 	{%rs95, %rs96}, %r132;
	mov.b32 	{%rs93, %rs94}, %r131;
	mov.b32 	{%rs91, %rs92}, %r130;
	mov.b32 	{%rs89, %rs90}, %r129;
	// begin inline asm
	{  cvt.f32.f16 %f767, %rs89;}

	// end inline asm
	fma.rn.f32 	%f1616, %f795, %f767, %f1616;
	// begin inline asm
	{  cvt.f32.f16 %f768, %rs90;}

	// end inline asm
	fma.rn.f32 	%f1615, %f795, %f768, %f1615;
	// begin inline asm
	{  cvt.f32.f16 %f769, %rs91;}

	// end inline asm
	fma.rn.f32 	%f1614, %f795, %f769, %f1614;
	// begin inline asm
	{  cvt.f32.f16 %f770, %rs92;}

	// end inline asm
	fma.rn.f32 	%f1613, %f795, %f770, %f1613;
	// begin inline asm
	{  cvt.f32.f16 %f771, %rs93;}

	// end inline asm
	fma.rn.f32 	%f1612, %f795, %f771, %f1612;
	// begin inline asm
	{  cvt.f32.f16 %f772, %rs94;}

	// end inline asm
	fma.rn.f32 	%f1611, %f795, %f772, %f1611;
	// begin inline asm
	{  cvt.f32.f16 %f773, %rs95;}

	// end inline asm
	fma.rn.f32 	%f1610, %f795, %f773, %f1610;
	// begin inline asm
	{  cvt.f32.f16 %f774, %rs96;}

	// end inline asm
	fma.rn.f32 	%f1609, %f795, %f774, %f1609;
$L__BB0_25:
	add.s32 	%r133, %r374, -6;
	setp.ge.s32 	%p27, %r133, %r23;
	@%p27 bra 	$L__BB0_27;
	ld.shared.v4.b32 	{%r134, %r135, %r136, %r137}, [%r15+64];
	mov.b32 	{%rs103, %rs104}, %r137;
	mov.b32 	{%rs101, %rs102}, %r136;
	mov.b32 	{%rs99, %rs100}, %r135;
	mov.b32 	{%rs97, %rs98}, %r134;
	// begin inline asm
	{  cvt.f32.f16 %f796, %rs97;}

	// end inline asm
	fma.rn.f32 	%f828, %f1571, %f796, 0f00000000;
	// begin inline asm
	{  cvt.f32.f16 %f797, %rs98;}

	// end inline asm
	fma.rn.f32 	%f829, %f1570, %f797, %f828;
	// begin inline asm
	{  cvt.f32.f16 %f798, %rs99;}

	// end inline asm
	fma.rn.f32 	%f830, %f1569, %f798, %f829;
	// begin inline asm
	{  cvt.f32.f16 %f799, %rs100;}

	// end inline asm
	fma.rn.f32 	%f831, %f1568, %f799, %f830;
	// begin inline asm
	{  cvt.f32.f16 %f800, %rs101;}

	// end inline asm
	fma.rn.f32 	%f832, %f1567, %f800, %f831;
	// begin inline asm
	{  cvt.f32.f16 %f801, %rs102;}

	// end inline asm
	fma.rn.f32 	%f833, %f1566, %f801, %f832;
	// begin inline asm
	{  cvt.f32.f16 %f802, %rs103;}

	// end inline asm
	fma.rn.f32 	%f834, %f1565, %f802, %f833;
	// begin inline asm
	{  cvt.f32.f16 %f803, %rs104;}

	// end inline asm
	fma.rn.f32 	%f835, %f1564, %f803, %f834;
	ld.shared.v4.b32 	{%r138, %r139, %r140, %r141}, [%r15+80];
	mov.b32 	{%rs111, %rs112}, %r141;
	mov.b32 	{%rs109, %rs110}, %r140;
	mov.b32 	{%rs107, %rs108}, %r139;
	mov.b32 	{%rs105, %rs106}, %r138;
	// begin inline asm
	{  cvt.f32.f16 %f804, %rs105;}

	// end inline asm
	fma.rn.f32 	%f836, %f1563, %f804, %f835;
	// begin inline asm
	{  cvt.f32.f16 %f805, %rs106;}

	// end inline asm
	fma.rn.f32 	%f837, %f1562, %f805, %f836;
	// begin inline asm
	{  cvt.f32.f16 %f806, %rs107;}

	// end inline asm
	fma.rn.f32 	%f838, %f1561, %f806, %f837;
	// begin inline asm
	{  cvt.f32.f16 %f807, %rs108;}

	// end inline asm
	fma.rn.f32 	%f839, %f1560, %f807, %f838;
	// begin inline asm
	{  cvt.f32.f16 %f808, %rs109;}

	// end inline asm
	fma.rn.f32 	%f840, %f1559, %f808, %f839;
	// begin inline asm
	{  cvt.f32.f16 %f809, %rs110;}

	// end inline asm
	fma.rn.f32 	%f841, %f1558, %f809, %f840;
	// begin inline asm
	{  cvt.f32.f16 %f810, %rs111;}

	// end inline asm
	fma.rn.f32 	%f842, %f1557, %f810, %f841;
	// begin inline asm
	{  cvt.f32.f16 %f811, %rs112;}

	// end inline asm
	fma.rn.f32 	%f843, %f1556, %f811, %f842;
	mul.f32 	%f844, %f609, %f843;
	sub.f32 	%f845, %f844, %f53;
	mul.f32 	%f846, %f845, 0f3FB8AA3B;
	ex2.approx.f32 	%f847, %f846;
	mul.f32 	%f848, %f60, %f847;
	ld.shared.v4.b32 	{%r142, %r143, %r144, %r145}, [%r16+64];
	mov.b32 	{%rs119, %rs120}, %r145;
	mov.b32 	{%rs117, %rs118}, %r144;
	mov.b32 	{%rs115, %rs116}, %r143;
	mov.b32 	{%rs113, %rs114}, %r142;
	// begin inline asm
	{  cvt.f32.f16 %f812, %rs113;}

	// end inline asm
	fma.rn.f32 	%f1624, %f848, %f812, %f1624;
	// begin inline asm
	{  cvt.f32.f16 %f813, %rs114;}

	// end inline asm
	fma.rn.f32 	%f1623, %f848, %f813, %f1623;
	// begin inline asm
	{  cvt.f32.f16 %f814, %rs115;}

	// end inline asm
	fma.rn.f32 	%f1622, %f848, %f814, %f1622;
	// begin inline asm
	{  cvt.f32.f16 %f815, %rs116;}

	// end inline asm
	fma.rn.f32 	%f1621, %f848, %f815, %f1621;
	// begin inline asm
	{  cvt.f32.f16 %f816, %rs117;}

	// end inline asm
	fma.rn.f32 	%f1620, %f848, %f816, %f1620;
	// begin inline asm
	{  cvt.f32.f16 %f817, %rs118;}

	// end inline asm
	fma.rn.f32 	%f1619, %f848, %f817, %f1619;
	// begin inline asm
	{  cvt.f32.f16 %f818, %rs119;}

	// end inline asm
	fma.rn.f32 	%f1618, %f848, %f818, %f1618;
	// begin inline asm
	{  cvt.f32.f16 %f819, %rs120;}

	// end inline asm
	fma.rn.f32 	%f1617, %f848, %f819, %f1617;
	ld.shared.v4.b32 	{%r146, %r147, %r148, %r149}, [%r16+80];
	mov.b32 	{%rs127, %rs128}, %r149;
	mov.b32 	{%rs125, %rs126}, %r148;
	mov.b32 	{%rs123, %rs124}, %r147;
	mov.b32 	{%rs121, %rs122}, %r146;
	// begin inline asm
	{  cvt.f32.f16 %f820, %rs121;}

	// end inline asm
	fma.rn.f32 	%f1616, %f848, %f820, %f1616;
	// begin inline asm
	{  cvt.f32.f16 %f821, %rs122;}

	// end inline asm
	fma.rn.f32 	%f1615, %f848, %f821, %f1615;
	// begin inline asm
	{  cvt.f32.f16 %f822, %rs123;}

	// end inline asm
	fma.rn.f32 	%f1614, %f848, %f822, %f1614;
	// begin inline asm
	{  cvt.f32.f16 %f823, %rs124;}

	// end inline asm
	fma.rn.f32 	%f1613, %f848, %f823, %f1613;
	// begin inline asm
	{  cvt.f32.f16 %f824, %rs125;}

	// end inline asm
	fma.rn.f32 	%f1612, %f848, %f824, %f1612;
	// begin inline asm
	{  cvt.f32.f16 %f825, %rs126;}

	// end inline asm
	fma.rn.f32 	%f1611, %f848, %f825, %f1611;
	// begin inline asm
	{  cvt.f32.f16 %f826, %rs127;}

	// end inline asm
	fma.rn.f32 	%f1610, %f848, %f826, %f1610;
	// begin inline asm
	{  cvt.f32.f16 %f827, %rs128;}

	// end inline asm
	fma.rn.f32 	%f1609, %f848, %f827, %f1609;
$L__BB0_27:
	add.s32 	%r150, %r374, -5;
	setp.ge.s32 	%p28, %r150, %r23;
	@%p28 bra 	$L__BB0_29;
	ld.shared.v4.b32 	{%r151, %r152, %r153, %r154}, [%r15+96];
	mov.b32 	{%rs135, %rs136}, %r154;
	mov.b32 	{%rs133, %rs134}, %r153;
	mov.b32 	{%rs131, %rs132}, %r152;
	mov.b32 	{%rs129, %rs130}, %r151;
	// begin inline asm
	{  cvt.f32.f16 %f849, %rs129;}

	// end inline asm
	fma.rn.f32 	%f881, %f1571, %f849, 0f00000000;
	// begin inline asm
	{  cvt.f32.f16 %f850, %rs130;}

	// end inline asm
	fma.rn.f32 	%f882, %f1570, %f850, %f881;
	// begin inline asm
	{  cvt.f32.f16 %f851, %rs131;}

	// end inline asm
	fma.rn.f32 	%f883, %f1569, %f851, %f882;
	// begin inline asm
	{  cvt.f32.f16 %f852, %rs132;}

	// end inline asm
	fma.rn.f32 	%f884, %f1568, %f852, %f883;
	// begin inline asm
	{  cvt.f32.f16 %f853, %rs133;}

	// end inline asm
	fma.rn.f32 	%f885, %f1567, %f853, %f884;
	// begin inline asm
	{  cvt.f32.f16 %f854, %rs134;}

	// end inline asm
	fma.rn.f32 	%f886, %f1566, %f854, %f885;
	// begin inline asm
	{  cvt.f32.f16 %f855, %rs135;}

	// end inline asm
	fma.rn.f32 	%f887, %f1565, %f855, %f886;
	// begin inline asm
	{  cvt.f32.f16 %f856, %rs136;}

	// end inline asm
	fma.rn.f32 	%f888, %f1564, %f856, %f887;
	ld.shared.v4.b32 	{%r155, %r156, %r157, %r158}, [%r15+112];
	mov.b32 	{%rs143, %rs144}, %r158;
	mov.b32 	{%rs141, %rs142}, %r157;
	mov.b32 	{%rs139, %rs140}, %r156;
	mov.b32 	{%rs137, %rs138}, %r155;
	// begin inline asm
	{  cvt.f32.f16 %f857, %rs137;}

	// end inline asm
	fma.rn.f32 	%f889, %f1563, %f857, %f888;
	// begin inline asm
	{  cvt.f32.f16 %f858, %rs138;}

	// end inline asm
	fma.rn.f32 	%f890, %f1562, %f858, %f889;
	// begin inline asm
	{  cvt.f32.f16 %f859, %rs139;}

	// end inline asm
	fma.rn.f32 	%f891, %f1561, %f859, %f890;
	// begin inline asm
	{  cvt.f32.f16 %f860, %rs140;}

	// end inline asm
	fma.rn.f32 	%f892, %f1560, %f860, %f891;
	// begin inline asm
	{  cvt.f32.f16 %f861, %rs141;}

	// end inline asm
	fma.rn.f32 	%f893, %f1559, %f861, %f892;
	// begin inline asm
	{  cvt.f32.f16 %f862, %rs142;}

	// end inline asm
	fma.rn.f32 	%f894, %f1558, %f862, %f893;
	// begin inline asm
	{  cvt.f32.f16 %f863, %rs143;}

	// end inline asm
	fma.rn.f32 	%f895, %f1557, %f863, %f894;
	// begin inline asm
	{  cvt.f32.f16 %f864, %rs144;}

	// end inline asm
	fma.rn.f32 	%f896, %f1556, %f864, %f895;
	mul.f32 	%f897, %f609, %f896;
	sub.f32 	%f898, %f897, %f53;
	mul.f32 	%f899, %f898, 0f3FB8AA3B;
	ex2.approx.f32 	%f900, %f899;
	mul.f32 	%f901, %f60, %f900;
	ld.shared.v4.b32 	{%r159, %r160, %r161, %r162}, [%r16+96];
	mov.b32 	{%rs151, %rs152}, %r162;
	mov.b32 	{%rs149, %rs150}, %r161;
	mov.b32 	{%rs147, %rs148}, %r160;
	mov.b32 	{%rs145, %rs146}, %r159;
	// begin inline asm
	{  cvt.f32.f16 %f865, %rs145;}

	// end inline asm
	fma.rn.f32 	%f1624, %f901, %f865, %f1624;
	// begin inline asm
	{  cvt.f32.f16 %f866, %rs146;}

	// end inline asm
	fma.rn.f32 	%f1623, %f901, %f866, %f1623;
	// begin inline asm
	{  cvt.f32.f16 %f867, %rs147;}

	// end inline asm
	fma.rn.f32 	%f1622, %f901, %f867, %f1622;
	// begin inline asm
	{  cvt.f32.f16 %f868, %rs148;}

	// end inline asm
	fma.rn.f32 	%f1621, %f901, %f868, %f1621;
	// begin inline asm
	{  cvt.f32.f16 %f869, %rs149;}

	// end inline asm
	fma.rn.f32 	%f1620, %f901, %f869, %f1620;
	// begin inline asm
	{  cvt.f32.f16 %f870, %rs150;}

	// end inline asm
	fma.rn.f32 	%f1619, %f901, %f870, %f1619;
	// begin inline asm
	{  cvt.f32.f16 %f871, %rs151;}

	// end inline asm
	fma.rn.f32 	%f1618, %f901, %f871, %f1618;
	// begin inline asm
	{  cvt.f32.f16 %f872, %rs152;}

	// end inline asm
	fma.rn.f32 	%f1617, %f901, %f872, %f1617;
	ld.shared.v4.b32 	{%r163, %r164, %r165, %r166}, [%r16+112];
	mov.b32 	{%rs159, %rs160}, %r166;
	mov.b32 	{%rs157, %rs158}, %r165;
	mov.b32 	{%rs155, %rs156}, %r164;
	mov.b32 	{%rs153, %rs154}, %r163;
	// begin inline asm
	{  cvt.f32.f16 %f873, %rs153;}

	// end inline asm
	fma.rn.f32 	%f1616, %f901, %f873, %f1616;
	// begin inline asm
	{  cvt.f32.f16 %f874, %rs154;}

	// end inline asm
	fma.rn.f32 	%f1615, %f901, %f874, %f1615;
	// begin inline asm
	{  cvt.f32.f16 %f875, %rs155;}

	// end inline asm
	fma.rn.f32 	%f1614, %f901, %f875, %f1614;
	// begin inline asm
	{  cvt.f32.f16 %f876, %rs156;}

	// end inline asm
	fma.rn.f32 	%f1613, %f901, %f876, %f1613;
	// begin inline asm
	{  cvt.f32.f16 %f877, %rs157;}

	// end inline asm
	fma.rn.f32 	%f1612, %f901, %f877, %f1612;
	// begin inline asm
	{  cvt.f32.f16 %f878, %rs158;}

	// end inline asm
	fma.rn.f32 	%f1611, %f901, %f878, %f1611;
	// begin inline asm
	{  cvt.f32.f16 %f879, %rs159;}

	// end inline asm
	fma.rn.f32 	%f1610, %f901, %f879, %f1610;
	// begin inline asm
	{  cvt.f32.f16 %f880, %rs160;}

	// end inline asm
	fma.rn.f32 	%f1609, %f901, %f880, %f1609;
$L__BB0_29:
	add.s32 	%r167, %r374, -4;
	setp.ge.s32 	%p29, %r167, %r23;
	@%p29 bra 	$L__BB0_31;
	ld.shared.v4.b32 	{%r168, %r169, %r170, %r171}, [%r15+128];
	mov.b32 	{%rs167, %rs168}, %r171;
	mov.b32 	{%rs165, %rs166}, %r170;
	mov.b32 	{%rs163, %rs164}, %r169;
	mov.b32 	{%rs161, %rs162}, %r168;
	// begin inline asm
	{  cvt.f32.f16 %f902, %rs161;}

	// end inline asm
	fma.rn.f32 	%f934, %f1571, %f902, 0f00000000;
	// begin inline asm
	{  cvt.f32.f16 %f903, %rs162;}

	// end inline asm
	fma.rn.f32 	%f935, %f1570, %f903, %f934;
	// begin inline asm
	{  cvt.f32.f16 %f904, %rs163;}

	// end inline asm
	fma.rn.f32 	%f936, %f1569, %f904, %f935;
	// begin inline asm
	{  cvt.f32.f16 %f905, %rs164;}

	// end inline asm
	fma.rn.f32 	%f937, %f1568, %f905, %f936;
	// begin inline asm
	{  cvt.f32.f16 %f906, %rs165;}

	// end inline asm
	fma.rn.f32 	%f938, %f1567, %f906, %f937;
	// begin inline asm
	{  cvt.f32.f16 %f907, %rs166;}

	// end inline asm
	fma.rn.f32 	%f939, %f1566, %f907, %f938;
	// begin inline asm
	{  cvt.f32.f16 %f908, %rs167;}

	// end inline asm
	fma.rn.f32 	%f940, %f1565, %f908, %f939;
	// begin inline asm
	{  cvt.f32.f16 %f909, %rs168;}

	// end inline asm
	fma.rn.f32 	%f941, %f1564, %f909, %f940;
	ld.shared.v4.b32 	{%r172, %r173, %r174, %r175}, [%r15+144];
	mov.b32 	{%rs175, %rs176}, %r175;
	mov.b32 	{%rs173, %rs174}, %r174;
	mov.b32 	{%rs171, %rs172}, %r173;
	mov.b32 	{%rs169, %rs170}, %r172;
	// begin inline asm
	{  cvt.f32.f16 %f910, %rs169;}

	// end inline asm
	fma.rn.f32 	%f942, %f1563, %f910, %f941;
	// begin inline asm
	{  cvt.f32.f16 %f911, %rs170;}

	// end inline asm
	fma.rn.f32 	%f943, %f1562, %f911, %f942;
	// begin inline asm
	{  cvt.f32.f16 %f912, %rs171;}

	// end inline asm
	fma.rn.f32 	%f944, %f1561, %f912, %f943;
	// begin inline asm
	{  cvt.f32.f16 %f913, %rs172;}

	// end inline asm
	fma.rn.f32 	%f945, %f1560, %f913, %f944;
	// begin inline asm
	{  cvt.f32.f16 %f914, %rs173;}

	// end inline asm
	fma.rn.f32 	%f946, %f1559, %f914, %f945;
	// begin inline asm
	{  cvt.f32.f16 %f915, %rs174;}

	// end inline asm
	fma.rn.f32 	%f947, %f1558, %f915, %f946;
	// begin inline asm
	{  cvt.f32.f16 %f916, %rs175;}

	// end inline asm
	fma.rn.f32 	%f948, %f1557, %f916, %f947;
	// begin inline asm
	{  cvt.f32.f16 %f917, %rs176;}

	// end inline asm
	fma.rn.f32 	%f949, %f1556, %f917, %f948;
	mul.f32 	%f950, %f609, %f949;
	sub.f32 	%f951, %f950, %f53;
	mul.f32 	%f952, %f951, 0f3FB8AA3B;
	ex2.approx.f32 	%f953, %f952;
	mul.f32 	%f954, %f60, %f953;
	ld.shared.v4.b32 	{%r176, %r177, %r178, %r179}, [%r16+128];
	mov.b32 	{%rs183, %rs184}, %r179;
	mov.b32 	{%rs181, %rs182}, %r178;
	mov.b32 	{%rs179, %rs180}, %r177;
	mov.b32 	{%rs177, %rs178}, %r176;
	// begin inline asm
	{  cvt.f32.f16 %f918, %rs177;}

	// end inline asm
	fma.rn.f32 	%f1624, %f954, %f918, %f1624;
	// begin inline asm
	{  cvt.f32.f16 %f919, %rs178;}

	// end inline asm
	fma.rn.f32 	%f1623, %f954, %f919, %f1623;
	// begin inline asm
	{  cvt.f32.f16 %f920, %rs179;}

	// end inline asm
	fma.rn.f32 	%f1622, %f954, %f920, %f1622;
	// begin inline asm
	{  cvt.f32.f16 %f921, %rs180;}

	// end inline asm
	fma.rn.f32 	%f1621, %f954, %f921, %f1621;
	// begin inline asm
	{  cvt.f32.f16 %f922, %rs181;}

	// end inline asm
	fma.rn.f32 	%f1620, %f954, %f922, %f1620;
	// begin inline asm
	{  cvt.f32.f16 %f923, %rs182;}

	// end inline asm
	fma.rn.f32 	%f1619, %f954, %f923, %f1619;
	// begin inline asm
	{  cvt.f32.f16 %f924, %rs183;}

	// end inline asm
	fma.rn.f32 	%f1618, %f954, %f924, %f1618;
	// begin inline asm
	{  cvt.f32.f16 %f925, %rs184;}

	// end inline asm
	fma.rn.f32 	%f1617, %f954, %f925, %f1617;
	ld.shared.v4.b32 	{%r180, %r181, %r182, %r183}, [%r16+144];
	mov.b32 	{%rs191, %rs192}, %r183;
	mov.b32 	{%rs189, %rs190}, %r182;
	mov.b32 	{%rs187, %rs188}, %r181;
	mov.b32 	{%rs185, %rs186}, %r180;
	// begin inline asm
	{  cvt.f32.f16 %f926, %rs185;}

	// end inline asm
	fma.rn.f32 	%f1616, %f954, %f926, %f1616;
	// begin inline asm
	{  cvt.f32.f16 %f927, %rs186;}

	// end inline asm
	fma.rn.f32 	%f1615, %f954, %f927, %f1615;
	// begin inline asm
	{  cvt.f32.f16 %f928, %rs187;}

	// end inline asm
	fma.rn.f32 	%f1614, %f954, %f928, %f1614;
	// begin inline asm
	{  cvt.f32.f16 %f929, %rs188;}

	// end inline asm
	fma.rn.f32 	%f1613, %f954, %f929, %f1613;
	// begin inline asm
	{  cvt.f32.f16 %f930, %rs189;}

	// end inline asm
	fma.rn.f32 	%f1612, %f954, %f930, %f1612;
	// begin inline asm
	{  cvt.f32.f16 %f931, %rs190;}

	// end inline asm
	fma.rn.f32 	%f1611, %f954, %f931, %f1611;
	// begin inline asm
	{  cvt.f32.f16 %f932, %rs191;}

	// end inline asm
	fma.rn.f32 	%f1610, %f954, %f932, %f1610;
	// begin inline asm
	{  cvt.f32.f16 %f933, %rs192;}

	// end inline asm
	fma.rn.f32 	%f1609, %f954, %f933, %f1609;
$L__BB0_31:
	add.s32 	%r184, %r374, -3;
	setp.ge.s32 	%p30, %r184, %r23;
	@%p30 bra 	$L__BB0_33;
	ld.shared.v4.b32 	{%r185, %r186, %r187, %r188}, [%r15+160];
	mov.b32 	{%rs199, %rs200}, %r188;
	mov.b32 	{%rs197, %rs198}, %r187;
	mov.b32 	{%rs195, %rs196}, %r186;
	mov.b32 	{%rs193, %rs194}, %r185;
	// begin inline asm
	{  cvt.f32.f16 %f955, %rs193;}

	// end inline asm
	fma.rn.f32 	%f987, %f1571, %f955, 0f00000000;
	// begin inline asm
	{  cvt.f32.f16 %f956, %rs194;}

	// end inline asm
	fma.rn.f32 	%f988, %f1570, %f956, %f987;
	// begin inline asm
	{  cvt.f32.f16 %f957, %rs195;}

	// end inline asm
	fma.rn.f32 	%f989, %f1569, %f957, %f988;
	// begin inline asm
	{  cvt.f32.f16 %f958, %rs196;}

	// end inline asm
	fma.rn.f32 	%f990, %f1568, %f958, %f989;
	// begin inline asm
	{  cvt.f32.f16 %f959, %rs197;}

	// end inline asm
	fma.rn.f32 	%f991, %f1567, %f959, %f990;
	// begin inline asm
	{  cvt.f32.f16 %f960, %rs198;}

	// end inline asm
	fma.rn.f32 	%f992, %f1566, %f960, %f991;
	// begin inline asm
	{  cvt.f32.f16 %f961, %rs199;}

	// end inline asm
	fma.rn.f32 	%f993, %f1565, %f961, %f992;
	// begin inline asm
	{  cvt.f32.f16 %f962, %rs200;}

	// end inline asm
	fma.rn.f32 	%f994, %f1564, %f962, %f993;
	ld.shared.v4.b32 	{%r189, %r190, %r191, %r192}, [%r15+176];
	mov.b32 	{%rs207, %rs208}, %r192;
	mov.b32 	{%rs205, %rs206}, %r191;
	mov.b32 	{%rs203, %rs204}, %r190;
	mov.b32 	{%rs201, %rs202}, %r189;
	// begin inline asm
	{  cvt.f32.f16 %f963, %rs201;}

	// end inline asm
	fma.rn.f32 	%f995, %f1563, %f963, %f994;
	// begin inline asm
	{  cvt.f32.f16 %f964, %rs202;}

	// end inline asm
	fma.rn.f32 	%f996, %f1562, %f964, %f995;
	// begin inline asm
	{  cvt.f32.f16 %f965, %rs203;}

	// end inline asm
	fma.rn.f32 	%f997, %f1561, %f965, %f996;
	// begin inline asm
	{  cvt.f32.f16 %f966, %rs204;}

	// end inline asm
	fma.rn.f32 	%f998, %f1560, %f966, %f997;
	// begin inline asm
	{  cvt.f32.f16 %f967, %rs205;}

	// end inline asm
	fma.rn.f32 	%f999, %f1559, %f967, %f998;
	// begin inline asm
	{  cvt.f32.f16 %f968, %rs206;}

	// end inline asm
	fma.rn.f32 	%f1000, %f1558, %f968, %f999;
	// begin inline asm
	{  cvt.f32.f16 %f969, %rs207;}

	// end inline asm
	fma.rn.f32 	%f1001, %f1557, %f969, %f1000;
	// begin inline asm
	{  cvt.f32.f16 %f970, %rs208;}

	// end inline asm
	fma.rn.f32 	%f1002, %f1556, %f970, %f1001;
	mul.f32 	%f1003, %f609, %f1002;
	sub.f32 	%f1004, %f1003, %f53;
	mul.f32 	%f1005, %f1004, 0f3FB8AA3B;
	ex2.approx.f32 	%f1006, %f1005;
	mul.f32 	%f1007, %f60, %f1006;
	ld.shared.v4.b32 	{%r193, %r194, %r195, %r196}, [%r16+160];
	mov.b32 	{%rs215, %rs216}, %r196;
	mov.b32 	{%rs213, %rs214}, %r195;
	mov.b32 	{%rs211, %rs212}, %r194;
	mov.b32 	{%rs209, %rs210}, %r193;
	// begin inline asm
	{  cvt.f32.f16 %f971, %rs209;}

	// end inline asm
	fma.rn.f32 	%f1624, %f1007, %f971, %f1624;
	// begin inline asm
	{  cvt.f32.f16 %f972, %rs210;}

	// end inline asm
	fma.rn.f32 	%f1623, %f1007, %f972, %f1623;
	// begin inline asm
	{  cvt.f32.f16 %f973, %rs211;}

	// end inline asm
	fma.rn.f32 	%f1622, %f1007, %f973, %f1622;
	// begin inline asm
	{  cvt.f32.f16 %f974, %rs212;}

	// end inline asm
	fma.rn.f32 	%f1621, %f1007, %f974, %f1621;
	// begin inline asm
	{  cvt.f32.f16 %f975, %rs213;}

	// end inline asm
	fma.rn.f32 	%f1620, %f1007, %f975, %f1620;
	// begin inline asm
	{  cvt.f32.f16 %f976, %rs214;}

	// end inline asm
	fma.rn.f32 	%f1619, %f1007, %f976, %f1619;
	// begin inline asm
	{  cvt.f32.f16 %f977, %rs215;}

	// end inline asm
	fma.rn.f32 	%f1618, %f1007, %f977, %f1618;
	// begin inline asm
	{  cvt.f32.f16 %f978, %rs216;}

	// end inline asm
	fma.rn.f32 	%f1617, %f1007, %f978, %f1617;
	ld.shared.v4.b32 	{%r197, %r198, %r199, %r200}, [%r16+176];
	mov.b32 	{%rs223, %rs224}, %r200;
	mov.b32 	{%rs221, %rs222}, %r199;
	mov.b32 	{%rs219, %rs220}, %r198;
	mov.b32 	{%rs217, %rs218}, %r197;
	// begin inline asm
	{  cvt.f32.f16 %f979, %rs217;}

	// end inline asm
	fma.rn.f32 	%f1616, %f1007, %f979, %f1616;
	// begin inline asm
	{  cvt.f32.f16 %f980, %rs218;}

	// end inline asm
	fma.rn.f32 	%f1615, %f1007, %f980, %f1615;
	// begin inline asm
	{  cvt.f32.f16 %f981, %rs219;}

	// end inline asm
	fma.rn.f32 	%f1614, %f1007, %f981, %f1614;
	// begin inline asm
	{  cvt.f32.f16 %f982, %rs220;}

	// end inline asm
	fma.rn.f32 	%f1613, %f1007, %f982, %f1613;
	// begin inline asm
	{  cvt.f32.f16 %f983, %rs221;}

	// end inline asm
	fma.rn.f32 	%f1612, %f1007, %f983, %f1612;
	// begin inline asm
	{  cvt.f32.f16 %f984, %rs222;}

	// end inline asm
	fma.rn.f32 	%f1611, %f1007, %f984, %f1611;
	// begin inline asm
	{  cvt.f32.f16 %f985, %rs223;}

	// end inline asm
	fma.rn.f32 	%f1610, %f1007, %f985, %f1610;
	// begin inline asm
	{  cvt.f32.f16 %f986, %rs224;}

	// end inline asm
	fma.rn.f32 	%f1609, %f1007, %f986, %f1609;
$L__BB0_33:
	add.s32 	%r201, %r374, -2;
	setp.ge.s32 	%p31, %r201, %r23;
	@%p31 bra 	$L__BB0_35;
	ld.shared.v4.b32 	{%r202, %r203, %r204, %r205}, [%r15+192];
	mov.b32 	{%rs231, %rs232}, %r205;
	mov.b32 	{%rs229, %rs230}, %r204;
	mov.b32 	{%rs227, %rs228}, %r203;
	mov.b32 	{%rs225, %rs226}, %r202;
	// begin inline asm
	{  cvt.f32.f16 %f1008, %rs225;}

	// end inline asm
	fma.rn.f32 	%f1040, %f1571, %f1008, 0f00000000;
	// begin inline asm
	{  cvt.f32.f16 %f1009, %rs226;}

	// end inline asm
	fma.rn.f32 	%f1041, %f1570, %f1009, %f1040;
	// begin inline asm
	{  cvt.f32.f16 %f1010, %rs227;}

	// end inline asm
	fma.rn.f32 	%f1042, %f1569, %f1010, %f1041;
	// begin inline asm
	{  cvt.f32.f16 %f1011, %rs228;}

	// end inline asm
	fma.rn.f32 	%f1043, %f1568, %f1011, %f1042;
	// begin inline asm
	{  cvt.f32.f16 %f1012, %rs229;}

	// end inline asm
	fma.rn.f32 	%f1044, %f1567, %f1012, %f1043;
	// begin inline asm
	{  cvt.f32.f16 %f1013, %rs230;}

	// end inline asm
	fma.rn.f32 	%f1045, %f1566, %f1013, %f1044;
	// begin inline asm
	{  cvt.f32.f16 %f1014, %rs231;}

	// end inline asm
	fma.rn.f32 	%f1046, %f1565, %f1014, %f1045;
	// begin inline asm
	{  cvt.f32.f16 %f1015, %rs232;}

	// end inline asm
	fma.rn.f32 	%f1047, %f1564, %f1015, %f1046;
	ld.shared.v4.b32 	{%r206, %r207, %r208, %r209}, [%r15+208];
	mov.b32 	{%rs239, %rs240}, %r209;
	mov.b32 	{%rs237, %rs238}, %r208;
	mov.b32 	{%rs235, %rs236}, %r207;
	mov.b32 	{%rs233, %rs234}, %r206;
	// begin inline asm
	{  cvt.f32.f16 %f1016, %rs233;}

	// end inline asm
	fma.rn.f32 	%f1048, %f1563, %f1016, %f1047;
	// begin inline asm
	{  cvt.f32.f16 %f1017, %rs234;}

	// end inline asm
	fma.rn.f32 	%f1049, %f1562, %f1017, %f1048;
	// begin inline asm
	{  cvt.f32.f16 %f1018, %rs235;}

	// end inline asm
	fma.rn.f32 	%f1050, %f1561, %f1018, %f1049;
	// begin inline asm
	{  cvt.f32.f16 %f1019, %rs236;}

	// end inline asm
	fma.rn.f32 	%f1051, %f1560, %f1019, %f1050;
	// begin inline asm
	{  cvt.f32.f16 %f1020, %rs237;}

	// end inline asm
	fma.rn.f32 	%f1052, %f1559, %f1020, %f1051;
	// begin inline asm
	{  cvt.f32.f16 %f1021, %rs238;}

	// end inline asm
	fma.rn.f32 	%f1053, %f1558, %f1021, %f1052;
	// begin inline asm
	{  cvt.f32.f16 %f1022, %rs239;}

	// end inline asm
	fma.rn.f32 	%f1054, %f1557, %f1022, %f1053;
	// begin inline asm
	{  cvt.f32.f16 %f1023, %rs240;}

	// end inline asm
	fma.rn.f32 	%f1055, %f1556, %f1023, %f1054;
	mul.f32 	%f1056, %f609, %f1055;
	sub.f32 	%f1057, %f1056, %f53;
	mul.f32 	%f1058, %f1057, 0f3FB8AA3B;
	ex2.approx.f32 	%f1059, %f1058;
	mul.f32 	%f1060, %f60, %f1059;
	ld.shared.v4.b32 	{%r210, %r211, %r212, %r213}, [%r16+192];
	mov.b32 	{%rs247, %rs248}, %r213;
	mov.b32 	{%rs245, %rs246}, %r212;
	mov.b32 	{%rs243, %rs244}, %r211;
	mov.b32 	{%rs241, %rs242}, %r210;
	// begin inline asm
	{  cvt.f32.f16 %f1024, %rs241;}

	// end inline asm
	fma.rn.f32 	%f1624, %f1060, %f1024, %f1624;
	// begin inline asm
	{  cvt.f32.f16 %f1025, %rs242;}

	// end inline asm
	fma.rn.f32 	%f1623, %f1060, %f1025, %f1623;
	// begin inline asm
	{  cvt.f32.f16 %f1026, %rs243;}

	// end inline asm
	fma.rn.f32 	%f1622, %f1060, %f1026, %f1622;
	// begin inline asm
	{  cvt.f32.f16 %f1027, %rs244;}

	// end inline asm
	fma.rn.f32 	%f1621, %f1060, %f1027, %f1621;
	// begin inline asm
	{  cvt.f32.f16 %f1028, %rs245;}

	// end inline asm
	fma.rn.f32 	%f1620, %f1060, %f1028, %f1620;
	// begin inline asm
	{  cvt.f32.f16 %f1029, %rs246;}

	// end inline asm
	fma.rn.f32 	%f1619, %f1060, %f1029, %f1619;
	// begin inline asm
	{  cvt.f32.f16 %f1030, %rs247;}

	// end inline asm
	fma.rn.f32 	%f1618, %f1060, %f1030, %f1618;
	// begin inline asm
	{  cvt.f32.f16 %f1031, %rs248;}

	// end inline asm
	fma.rn.f32 	%f1617, %f1060, %f1031, %f1617;
	ld.shared.v4.b32 	{%r214, %r215, %r216, %r217}, [%r16+208];
	mov.b32 	{%rs255, %rs256}, %r217;
	mov.b32 	{%rs253, %rs254}, %r216;
	mov.b32 	{%rs251, %rs252}, %r215;
	mov.b32 	{%rs249, %rs250}, %r214;
	// begin inline asm
	{  cvt.f32.f16 %f1032, %rs249;}

	// end inline asm
	fma.rn.f32 	%f1616, %f1060, %f1032, %f1616;
	// begin inline asm
	{  cvt.f32.f16 %f1033, %rs250;}

	// end inline asm
	fma.rn.f32 	%f1615, %f1060, %f1033, %f1615;
	// begin inline asm
	{  cvt.f32.f16 %f1034, %rs251;}

	// end inline asm
	fma.rn.f32 	%f1614, %f1060, %f1034, %f1614;
	// begin inline asm
	{  cvt.f32.f16 %f1035, %rs252;}

	// end inline asm
	fma.rn.f32 	%f1613, %f1060, %f1035, %f1613;
	// begin inline asm
	{  cvt.f32.f16 %f1036, %rs253;}

	// end inline asm
	fma.rn.f32 	%f1612, %f1060, %f1036, %f1612;
	// begin inline asm
	{  cvt.f32.f16 %f1037, %rs254;}

	// end inline asm
	fma.rn.f32 	%f1611, %f1060, %f1037, %f1611;
	// begin inline asm
	{  cvt.f32.f16 %f1038, %rs255;}

	// end inline asm
	fma.rn.f32 	%f1610, %f1060, %f1038, %f1610;
	// begin inline asm
	{  cvt.f32.f16 %f1039, %rs256;}

	// end inline asm
	fma.rn.f32 	%f1609, %f1060, %f1039, %f1609;
$L__BB0_35:
	add.s32 	%r218, %r374, -1;
	setp.ge.s32 	%p32, %r218, %r23;
	@%p32 bra 	$L__BB0_37;
	ld.shared.v4.b32 	{%r219, %r220, %r221, %r222}, [%r15+224];
	mov.b32 	{%rs263, %rs264}, %r222;
	mov.b32 	{%rs261, %rs262}, %r221;
	mov.b32 	{%rs259, %rs260}, %r220;
	mov.b32 	{%rs257, %rs258}, %r219;
	// begin inline asm
	{  cvt.f32.f16 %f1061, %rs257;}

	// end inline asm
	fma.rn.f32 	%f1093, %f1571, %f1061, 0f00000000;
	// begin inline asm
	{  cvt.f32.f16 %f1062, %rs258;}

	// end inline asm
	fma.rn.f32 	%f1094, %f1570, %f1062, %f1093;
	// begin inline asm
	{  cvt.f32.f16 %f1063, %rs259;}

	// end inline asm
	fma.rn.f32 	%f1095, %f1569, %f1063, %f1094;
	// begin inline asm
	{  cvt.f32.f16 %f1064, %rs260;}

	// end inline asm
	fma.rn.f32 	%f1096, %f1568, %f1064, %f1095;
	// begin inline asm
	{  cvt.f32.f16 %f1065, %rs261;}

	// end inline asm
	fma.rn.f32 	%f1097, %f1567, %f1065, %f1096;
	// begin inline asm
	{  cvt.f32.f16 %f1066, %rs262;}

	// end inline asm
	fma.rn.f32 	%f1098, %f1566, %f1066, %f1097;
	// begin inline asm
	{  cvt.f32.f16 %f1067, %rs263;}

	// end inline asm
	fma.rn.f32 	%f1099, %f1565, %f1067, %f1098;
	// begin inline asm
	{  cvt.f32.f16 %f1068, %rs264;}

	// end inline asm
	fma.rn.f32 	%f1100, %f1564, %f1068, %f1099;
	ld.shared.v4.b32 	{%r223, %r224, %r225, %r226}, [%r15+240];
	mov.b32 	{%rs271, %rs272}, %r226;
	mov.b32 	{%rs269, %rs270}, %r225;
	mov.b32 	{%rs267, %rs268}, %r224;
	mov.b32 	{%rs265, %rs266}, %r223;
	// begin inline asm
	{  cvt.f32.f16 %f1069, %rs265;}

	// end inline asm
	fma.rn.f32 	%f1101, %f1563, %f1069, %f1100;
	// begin inline asm
	{  cvt.f32.f16 %f1070, %rs266;}

	// end inline asm
	fma.rn.f32 	%f1102, %f1562, %f1070, %f1101;
	// begin inline asm
	{  cvt.f32.f16 %f1071, %rs267;}

	// end inline asm
	fma.rn.f32 	%f1103, %f1561, %f1071, %f1102;
	// begin inline asm
	{  cvt.f32.f16 %f1072, %rs268;}

	// end inline asm
	fma.rn.f32 	%f1104, %f1560, %f1072, %f1103;
	// begin inline asm
	{  cvt.f32.f16 %f1073, %rs269;}

	// end inline asm
	fma.rn.f32 	%f1105, %f1559, %f1073, %f1104;
	// begin inline asm
	{  cvt.f32.f16 %f1074, %rs270;}

	// end inline asm
	fma.rn.f32 	%f1106, %f1558, %f1074, %f1105;
	// begin inline asm
	{  cvt.f32.f16 %f1075, %rs271;}

	// end inline asm
	fma.rn.f32 	%f1107, %f1557, %f1075, %f1106;
	// begin inline asm
	{  cvt.f32.f16 %f1076, %rs272;}

	// end inline asm
	fma.rn.f32 	%f1108, %f1556, %f1076, %f1107;
	mul.f32 	%f1109, %f609, %f1108;
	sub.f32 	%f1110, %f1109, %f53;
	mul.f32 	%f1111, %f1110, 0f3FB8AA3B;
	ex2.approx.f32 	%f1112, %f1111;
	mul.f32 	%f1113, %f60, %f1112;
	ld.shared.v4.b32 	{%r227, %r228, %r229, %r230}, [%r16+224];
	mov.b32 	{%rs279, %rs280}, %r230;
	mov.b32 	{%rs277, %rs278}, %r229;
	mov.b32 	{%rs275, %rs276}, %r228;
	mov.b32 	{%rs273, %rs274}, %r227;
	// begin inline asm
	{  cvt.f32.f16 %f1077, %rs273;}

	// end inline asm
	fma.rn.f32 	%f1624, %f1113, %f1077, %f1624;
	// begin inline asm
	{  cvt.f32.f16 %f1078, %rs274;}

	// end inline asm
	fma.rn.f32 	%f1623, %f1113, %f1078, %f1623;
	// begin inline asm
	{  cvt.f32.f16 %f1079, %rs275;}

	// end inline asm
	fma.rn.f32 	%f1622, %f1113, %f1079, %f1622;
	// begin inline asm
	{  cvt.f32.f16 %f1080, %rs276;}

	// end inline asm
	fma.rn.f32 	%f1621, %f1113, %f1080, %f1621;
	// begin inline asm
	{  cvt.f32.f16 %f1081, %rs277;}

	// end inline asm
	fma.rn.f32 	%f1620, %f1113, %f1081, %f1620;
	// begin inline asm
	{  cvt.f32.f16 %f1082, %rs278;}

	// end inline asm
	fma.rn.f32 	%f1619, %f1113, %f1082, %f1619;
	// begin inline asm
	{  cvt.f32.f16 %f1083, %rs279;}

	// end inline asm
	fma.rn.f32 	%f1618, %f1113, %f1083, %f1618;
	// begin inline asm
	{  cvt.f32.f16 %f1084, %rs280;}

	// end inline asm
	fma.rn.f32 	%f1617, %f1113, %f1084, %f1617;
	ld.shared.v4.b32 	{%r231, %r232, %r233, %r234}, [%r16+240];
	mov.b32 	{%rs287, %rs288}, %r234;
	mov.b32 	{%rs285, %rs286}, %r233;
	mov.b32 	{%rs283, %rs284}, %r232;
	mov.b32 	{%rs281, %rs282}, %r231;
	// begin inline asm
	{  cvt.f32.f16 %f1085, %rs281;}

	// end inline asm
	fma.rn.f32 	%f1616, %f1113, %f1085, %f1616;
	// begin inline asm
	{  cvt.f32.f16 %f1086, %rs282;}

	// end inline asm
	fma.rn.f32 	%f1615, %f1113, %f1086, %f1615;
	// begin inline asm
	{  cvt.f32.f16 %f1087, %rs283;}

	// end inline asm
	fma.rn.f32 	%f1614, %f1113, %f1087, %f1614;
	// begin inline asm
	{  cvt.f32.f16 %f1088, %rs284;}

	// end inline asm
	fma.rn.f32 	%f1613, %f1113, %f1088, %f1613;
	// begin inline asm
	{  cvt.f32.f16 %f1089, %rs285;}

	// end inline asm
	fma.rn.f32 	%f1612, %f1113, %f1089, %f1612;
	// begin inline asm
	{  cvt.f32.f16 %f1090, %rs286;}

	// end inline asm
	fma.rn.f32 	%f1611, %f1113, %f1090, %f1611;
	// begin inline asm
	{  cvt.f32.f16 %f1091, %rs287;}

	// end inline asm
	fma.rn.f32 	%f1610, %f1113, %f1091, %f1610;
	// begin inline asm
	{  cvt.f32.f16 %f1092, %rs288;}

	// end inline asm
	fma.rn.f32 	%f1609, %f1113, %f1092, %f1609;
$L__BB0_37:
	setp.ge.s32 	%p33, %r374, %r23;
	@%p33 bra 	$L__BB0_39;
	ld.shared.v4.b32 	{%r235, %r236, %r237, %r238}, [%r15+256];
	mov.b32 	{%rs295, %rs296}, %r238;
	mov.b32 	{%rs293, %rs294}, %r237;
	mov.b32 	{%rs291, %rs292}, %r236;
	mov.b32 	{%rs289, %rs290}, %r235;
	// begin inline asm
	{  cvt.f32.f16 %f1114, %rs289;}

	// end inline asm
	fma.rn.f32 	%f1146, %f1571, %f1114, 0f00000000;
	// begin inline asm
	{  cvt.f32.f16 %f1115, %rs290;}

	// end inline asm
	fma.rn.f32 	%f1147, %f1570, %f1115, %f1146;
	// begin inline asm
	{  cvt.f32.f16 %f1116, %rs291;}

	// end inline asm
	fma.rn.f32 	%f1148, %f1569, %f1116, %f1147;
	// begin inline asm
	{  cvt.f32.f16 %f1117, %rs292;}

	// end inline asm
	fma.rn.f32 	%f1149, %f1568, %f1117, %f1148;
	// begin inline asm
	{  cvt.f32.f16 %f1118, %rs293;}

	// end inline asm
	fma.rn.f32 	%f1150, %f1567, %f1118, %f1149;
	// begin inline asm
	{  cvt.f32.f16 %f1119, %rs294;}

	// end inline asm
	fma.rn.f32 	%f1151, %f1566, %f1119, %f1150;
	// begin inline asm
	{  cvt.f32.f16 %f1120, %rs295;}

	// end inline asm
	fma.rn.f32 	%f1152, %f1565, %f1120, %f1151;
	// begin inline asm
	{  cvt.f32.f16 %f1121, %rs296;}

	// end inline asm
	fma.rn.f32 	%f1153, %f1564, %f1121, %f1152;
	ld.shared.v4.b32 	{%r239, %r240, %r241, %r242}, [%r15+272];
	mov.b32 	{%rs303, %rs304}, %r242;
	mov.b32 	{%rs301, %rs302}, %r241;
	mov.b32 	{%rs299, %rs300}, %r240;
	mov.b32 	{%rs297, %rs298}, %r239;
	// begin inline asm
	{  cvt.f32.f16 %f1122, %rs297;}

	// end inline asm
	fma.rn.f32 	%f1154, %f1563, %f1122, %f1153;
	// begin inline asm
	{  cvt.f32.f16 %f1123, %rs298;}

	// end inline asm
	fma.rn.f32 	%f1155, %f1562, %f1123, %f1154;
	// begin inline asm
	{  cvt.f32.f16 %f1124, %rs299;}

	// end inline asm
	fma.rn.f32 	%f1156, %f1561, %f1124, %f1155;
	// begin inline asm
	{  cvt.f32.f16 %f1125, %rs300;}

	// end inline asm
	fma.rn.f32 	%f1157, %f1560, %f1125, %f1156;
	// begin inline asm
	{  cvt.f32.f16 %f1126, %rs301;}

	// end inline asm
	fma.rn.f32 	%f1158, %f1559, %f1126, %f1157;
	// begin inline asm
	{  cvt.f32.f16 %f1127, %rs302;}

	// end inline asm
	fma.rn.f32 	%f1159, %f1558, %f1127, %f1158;
	// begin inline asm
	{  cvt.f32.f16 %f1128, %rs303;}

	// end inline asm
	fma.rn.f32 	%f1160, %f1557, %f1128, %f1159;
	// begin inline asm
	{  cvt.f32.f16 %f1129, %rs304;}

	// end inline asm
	fma.rn.f32 	%f1161, %f1556, %f1129, %f1160;
	mul.f32 	%f1162, %f609, %f1161;
	sub.f32 	%f1163, %f1162, %f53;
	mul.f32 	%f1164, %f1163, 0f3FB8AA3B;
	ex2.approx.f32 	%f1165, %f1164;
	mul.f32 	%f1166, %f60, %f1165;
	ld.shared.v4.b32 	{%r243, %r244, %r245, %r246}, [%r16+256];
	mov.b32 	{%rs311, %rs312}, %r246;
	mov.b32 	{%rs309, %rs310}, %r245;
	mov.b32 	{%rs307, %rs308}, %r244;
	mov.b32 	{%rs305, %rs306}, %r243;
	// begin inline asm
	{  cvt.f32.f16 %f1130, %rs305;}

	// end inline asm
	fma.rn.f32 	%f1624, %f1166, %f1130, %f1624;
	// begin inline asm
	{  cvt.f32.f16 %f1131, %rs306;}

	// end inline asm
	fma.rn.f32 	%f1623, %f1166, %f1131, %f1623;
	// begin inline asm
	{  cvt.f32.f16 %f1132, %rs307;}

	// end inline asm
	fma.rn.f32 	%f1622, %f1166, %f1132, %f1622;
	// begin inline asm
	{  cvt.f32.f16 %f1133, %rs308;}

	// end inline asm
	fma.rn.f32 	%f1621, %f1166, %f1133, %f1621;
	// begin inline asm
	{  cvt.f32.f16 %f1134, %rs309;}

	// end inline asm
	fma.rn.f32 	%f1620, %f1166, %f1134, %f1620;
	// begin inline asm
	{  cvt.f32.f16 %f1135, %rs310;}

	// end inline asm
	fma.rn.f32 	%f1619, %f1166, %f1135, %f1619;
	// begin inline asm
	{  cvt.f32.f16 %f1136, %rs311;}

	// end inline asm
	fma.rn.f32 	%f1618, %f1166, %f1136, %f1618;
	// begin inline asm
	{  cvt.f32.f16 %f1137, %rs312;}

	// end inline asm
	fma.rn.f32 	%f1617, %f1166, %f1137, %f1617;
	ld.shared.v4.b32 	{%r247, %r248, %r249, %r250}, [%r16+272];
	mov.b32 	{%rs319, %rs320}, %r250;
	mov.b32 	{%rs317, %rs318}, %r249;
	mov.b32 	{%rs315, %rs316}, %r248;
	mov.b32 	{%rs313, %rs314}, %r247;
	// begin inline asm
	{  cvt.f32.f16 %f1138, %rs313;}

	// end inline asm
	fma.rn.f32 	%f1616, %f1166, %f1138, %f1616;
	// begin inline asm
	{  cvt.f32.f16 %f1139, %rs314;}

	// end inline asm
	fma.rn.f32 	%f1615, %f1166, %f1139, %f1615;
	// begin inline asm
	{  cvt.f32.f16 %f1140, %rs315;}

	// end inline asm
	fma.rn.f32 	%f1614, %f1166, %f1140, %f1614;
	// begin inline asm
	{  cvt.f32.f16 %f1141, %rs316;}

	// end inline asm
	fma.rn.f32 	%f1613, %f1166, %f1141, %f1613;
	// begin inline asm
	{  cvt.f32.f16 %f1142, %rs317;}

	// end inline asm
	fma.rn.f32 	%f1612, %f1166, %f1142, %f1612;
	// begin inline asm
	{  cvt.f32.f16 %f1143, %rs318;}

	// end inline asm
	fma.rn.f32 	%f1611, %f1166, %f1143, %f1611;
	// begin inline asm
	{  cvt.f32.f16 %f1144, %rs319;}

	// end inline asm
	fma.rn.f32 	%f1610, %f1166, %f1144, %f1610;
	// begin inline asm
	{  cvt.f32.f16 %f1145, %rs320;}

	// end inline asm
	fma.rn.f32 	%f1609, %f1166, %f1145, %f1609;
$L__BB0_39:
	add.s32 	%r251, %r374, 1;
	setp.ge.s32 	%p34, %r251, %r23;
	@%p34 bra 	$L__BB0_41;
	ld.shared.v4.b32 	{%r252, %r253, %r254, %r255}, [%r15+288];
	mov.b32 	{%rs327, %rs328}, %r255;
	mov.b32 	{%rs325, %rs326}, %r254;
	mov.b32 	{%rs323, %rs324}, %r253;
	mov.b32 	{%rs321, %rs322}, %r252;
	// begin inline asm
	{  cvt.f32.f16 %f1167, %rs321;}

	// end inline asm
	fma.rn.f32 	%f1199, %f1571, %f1167, 0f00000000;
	// begin inline asm
	{  cvt.f32.f16 %f1168, %rs322;}

	// end inline asm
	fma.rn.f32 	%f1200, %f1570, %f1168, %f1199;
	// begin inline asm
	{  cvt.f32.f16 %f1169, %rs323;}

	// end inline asm
	fma.rn.f32 	%f1201, %f1569, %f1169, %f1200;
	// begin inline asm
	{  cvt.f32.f16 %f1170, %rs324;}

	// end inline asm
	fma.rn.f32 	%f1202, %f1568, %f1170, %f1201;
	// begin inline asm
	{  cvt.f32.f16 %f1171, %rs325;}

	// end inline asm
	fma.rn.f32 	%f1203, %f1567, %f1171, %f1202;
	// begin inline asm
	{  cvt.f32.f16 %f1172, %rs326;}

	// end inline asm
	fma.rn.f32 	%f1204, %f1566, %f1172, %f1203;
	// begin inline asm
	{  cvt.f32.f16 %f1173, %rs327;}

	// end inline asm
	fma.rn.f32 	%f1205, %f1565, %f1173, %f1204;
	// begin inline asm
	{  cvt.f32.f16 %f1174, %rs328;}

	// end inline asm
	fma.rn.f32 	%f1206, %f1564, %f1174, %f1205;
	ld.shared.v4.b32 	{%r256, %r257, %r258, %r259}, [%r15+304];
	mov.b32 	{%rs335, %rs336}, %r259;
	mov.b32 	{%rs333, %rs334}, %r258;
	mov.b32 	{%rs331, %rs332}, %r257;
	mov.b32 	{%rs329, %rs330}, %r256;
	// begin inline asm
	{  cvt.f32.f16 %f1175, %rs329;}

	// end inline asm
	fma.rn.f32 	%f1207, %f1563, %f1175, %f1206;
	// begin inline asm
	{  cvt.f32.f16 %f1176, %rs330;}

	// end inline asm
	fma.rn.f32 	%f1208, %f1562, %f1176, %f1207;
	// begin inline asm
	{  cvt.f32.f16 %f1177, %rs331;}

	// end inline asm
	fma.rn.f32 	%f1209, %f1561, %f1177, %f1208;
	// begin inline asm
	{  cvt.f32.f16 %f1178, %rs332;}

	// end inline asm
	fma.rn.f32 	%f1210, %f1560, %f1178, %f1209;
	// begin inline asm
	{  cvt.f32.f16 %f1179, %rs333;}

	// end inline asm
	fma.rn.f32 	%f1211, %f1559, %f1179, %f1210;
	// begin inline asm
	{  cvt.f32.f16 %f1180, %rs334;}

	// end inline asm
	fma.rn.f32 	%f1212, %f1558, %f1180, %f1211;
	// begin inline asm
	{  cvt.f32.f16 %f1181, %rs335;}

	// end inline asm
	fma.rn.f32 	%f1213, %f1557, %f1181, %f1212;
	// begin inline asm
	{  cvt.f32.f16 %f1182, %rs336;}

	// end inline asm
	fma.rn.f32 	%f1214, %f1556, %f1182, %f1213;
	mul.f32 	%f1215, %f609, %f1214;
	sub.f32 	%f1216, %f1215, %f53;
	mul.f32 	%f1217, %f1216, 0f3FB8AA3B;
	ex2.approx.f32 	%f1218, %f1217;
	mul.f32 	%f1219, %f60, %f1218;
	ld.shared.v4.b32 	{%r260, %r261, %r262, %r263}, [%r16+288];
	mov.b32 	{%rs343, %rs344}, %r263;
	mov.b32 	{%rs341, %rs342}, %r262;
	mov.b32 	{%rs339, %rs340}, %r261;
	mov.b32 	{%rs337, %rs338}, %r260;
	// begin inline asm
	{  cvt.f32.f16 %f1183, %rs337;}

	// end inline asm
	fma.rn.f32 	%f1624, %f1219, %f1183, %f1624;
	// begin inline asm
	{  cvt.f32.f16 %f1184, %rs338;}

	// end inline asm
	fma.rn.f32 	%f1623, %f1219, %f1184, %f1623;
	// begin inline asm
	{  cvt.f32.f16 %f1185, %rs339;}

	// end inline asm
	fma.rn.f32 	%f1622, %f1219, %f1185, %f1622;
	// begin inline asm
	{  cvt.f32.f16 %f1186, %rs340;}

	// end inline asm
	fma.rn.f32 	%f1621, %f1219, %f1186, %f1621;
	// begin inline asm
	{  cvt.f32.f16 %f1187, %rs341;}

	// end inline asm
	fma.rn.f32 	%f1620, %f1219, %f1187, %f1620;
	// begin inline asm
	{  cvt.f32.f16 %f1188, %rs342;}

	// end inline asm
	fma.rn.f32 	%f1619, %f1219, %f1188, %f1619;
	// begin inline asm
	{  cvt.f32.f16 %f1189, %rs343;}

	// end inline asm
	fma.rn.f32 	%f1618, %f1219, %f1189, %f1618;
	// begin inline asm
	{  cvt.f32.f16 %f1190, %rs344;}

	// end inline asm
	fma.rn.f32 	%f1617, %f1219, %f1190, %f1617;
	ld.shared.v4.b32 	{%r264, %r265, %r266, %r267}, [%r16+304];
	mov.b32 	{%rs351, %rs352}, %r267;
	mov.b32 	{%rs349, %rs350}, %r266;
	mov.b32 	{%rs347, %rs348}, %r265;
	mov.b32 	{%rs345, %rs346}, %r264;
	// begin inline asm
	{  cvt.f32.f16 %f1191, %rs345;}

	// end inline asm
	fma.rn.f32 	%f1616, %f1219, %f1191, %f1616;
	// begin inline asm
	{  cvt.f32.f16 %f1192, %rs346;}

	// end inline asm
	fma.rn.f32 	%f1615, %f1219, %f1192, %f1615;
	// begin inline asm
	{  cvt.f32.f16 %f1193, %rs347;}

	// end inline asm
	fma.rn.f32 	%f1614, %f1219, %f1193, %f1614;
	// begin inline asm
	{  cvt.f32.f16 %f1194, %rs348;}

	// end inline asm
	fma.rn.f32 	%f1613, %f1219, %f1194, %f1613;
	// begin inline asm
	{  cvt.f32.f16 %f1195, %rs349;}

	// end inline asm
	fma.rn.f32 	%f1612, %f1219, %f1195, %f1612;
	// begin inline asm
	{  cvt.f32.f16 %f1196, %rs350;}

	// end inline asm
	fma.rn.f32 	%f1611, %f1219, %f1196, %f1611;
	// begin inline asm
	{  cvt.f32.f16 %f1197, %rs351;}

	// end inline asm
	fma.rn.f32 	%f1610, %f1219, %f1197, %f1610;
	// begin inline asm
	{  cvt.f32.f16 %f1198, %rs352;}

	// end inline asm
	fma.rn.f32 	%f1609, %f1219, %f1198, %f1609;
$L__BB0_41:
	add.s32 	%r268, %r374, 2;
	setp.ge.s32 	%p35, %r268, %r23;
	@%p35 bra 	$L__BB0_43;
	ld.shared.v4.b32 	{%r269, %r270, %r271, %r272}, [%r15+320];
	mov.b32 	{%rs359, %rs360}, %r272;
	mov.b32 	{%rs357, %rs358}, %r271;
	mov.b32 	{%rs355, %rs356}, %r270;
	mov.b32 	{%rs353, %rs354}, %r269;
	// begin inline asm
	{  cvt.f32.f16 %f1220, %rs353;}

	// end inline asm
	fma.rn.f32 	%f1252, %f1571, %f1220, 0f00000000;
	// begin inline asm
	{  cvt.f32.f16 %f1221, %rs354;}

	// end inline asm
	fma.rn.f32 	%f1253, %f1570, %f1221, %f1252;
	// begin inline asm
	{  cvt.f32.f16 %f1222, %rs355;}

	// end inline asm
	fma.rn.f32 	%f1254, %f1569, %f1222, %f1253;
	// begin inline asm
	{  cvt.f32.f16 %f1223, %rs356;}

	// end inline asm
	fma.rn.f32 	%f1255, %f1568, %f1223, %f1254;
	// begin inline asm
	{  cvt.f32.f16 %f1224, %rs357;}

	// end inline asm
	fma.rn.f32 	%f1256, %f1567, %f1224, %f1255;
	// begin inline asm
	{  cvt.f32.f16 %f1225, %rs358;}

	// end inline asm
	fma.rn.f32 	%f1257, %f1566, %f1225, %f1256;
	// begin inline asm
	{  cvt.f32.f16 %f1226, %rs359;}

	// end inline asm
	fma.rn.f32 	%f1258, %f1565, %f1226, %f1257;
	// begin inline asm
	{  cvt.f32.f16 %f1227, %rs360;}

	// end inline asm
	fma.rn.f32 	%f1259, %f1564, %f1227, %f1258;
	ld.shared.v4.b32 	{%r273, %r274, %r275, %r276}, [%r15+336];
	mov.b32 	{%rs367, %rs368}, %r276;
	mov.b32 	{%rs365, %rs366}, %r275;
	mov.b32 	{%rs363, %rs364}, %r274;
	mov.b32 	{%rs361, %rs362}, %r273;
	// begin inline asm
	{  cvt.f32.f16 %f1228, %rs361;}

	// end inline asm
	fma.rn.f32 	%f1260, %f1563, %f1228, %f1259;
	// begin inline asm
	{  cvt.f32.f16 %f1229, %rs362;}

	// end inline asm
	fma.rn.f32 	%f1261, %f1562, %f1229, %f1260;
	// begin inline asm
	{  cvt.f32.f16 %f1230, %rs363;}

	// end inline asm
	fma.rn.f32 	%f1262, %f1561, %f1230, %f1261;
	// begin inline asm
	{  cvt.f32.f16 %f1231, %rs364;}

	// end inline asm
	fma.rn.f32 	%f1263, %f1560, %f1231, %f1262;
	// begin inline asm
	{  cvt.f32.f16 %f1232, %rs365;}

	// end inline asm
	fma.rn.f32 	%f1264, %f1559, %f1232, %f1263;
	// begin inline asm
	{  cvt.f32.f16 %f1233, %rs366;}

	// end inline asm
	fma.rn.f32 	%f1265, %f1558, %f1233, %f1264;
	// begin inline asm
	{  cvt.f32.f16 %f1234, %rs367;}

	// end inline asm
	fma.rn.f32 	%f1266, %f1557, %f1234, %f1265;
	// begin inline asm
	{  cvt.f32.f16 %f1235, %rs368;}

	// end inline asm
	fma.rn.f32 	%f1267, %f1556, %f1235, %f1266;
	mul.f32 	%f1268, %f609, %f1267;
	sub.f32 	%f1269, %f1268, %f53;
	mul.f32 	%f1270, %f1269, 0f3FB8AA3B;
	ex2.approx.f32 	%f1271, %f1270;
	mul.f32 	%f1272, %f60, %f1271;
	ld.shared.v4.b32 	{%r277, %r278, %r279, %r280}, [%r16+320];
	mov.b32 	{%rs375, %rs376}, %r280;
	mov.b32 	{%rs373, %rs374}, %r279;
	mov.b32 	{%rs371, %rs372}, %r278;
	mov.b32 	{%rs369, %rs370}, %r277;
	// begin inline asm
	{  cvt.f32.f16 %f1236, %rs369;}

	// end inline asm
	fma.rn.f32 	%f1624, %f1272, %f1236, %f1624;
	// begin inline asm
	{  cvt.f32.f16 %f1237, %rs370;}

	// end inline asm
	fma.rn.f32 	%f1623, %f1272, %f1237, %f1623;
	// begin inline asm
	{  cvt.f32.f16 %f1238, %rs371;}

	// end inline asm
	fma.rn.f32 	%f1622, %f1272, %f1238, %f1622;
	// begin inline asm
	{  cvt.f32.f16 %f1239, %rs372;}

	// end inline asm
	fma.rn.f32 	%f1621, %f1272, %f1239, %f1621;
	// begin inline asm
	{  cvt.f32.f16 %f1240, %rs373;}

	// end inline asm
	fma.rn.f32 	%f1620, %f1272, %f1240, %f1620;
	// begin inline asm
	{  cvt.f32.f16 %f1241, %rs374;}

	// end inline asm
	fma.rn.f32 	%f1619, %f1272, %f1241, %f1619;
	// begin inline asm
	{  cvt.f32.f16 %f1242, %rs375;}

	// end inline asm
	fma.rn.f32 	%f1618, %f1272, %f1242, %f1618;
	// begin inline asm
	{  cvt.f32.f16 %f1243, %rs376;}

	// end inline asm
	fma.rn.f32 	%f1617, %f1272, %f1243, %f1617;
	ld.shared.v4.b32 	{%r281, %r282, %r283, %r284}, [%r16+336];
	mov.b32 	{%rs383, %rs384}, %r284;
	mov.b32 	{%rs381, %rs382}, %r283;
	mov.b32 	{%rs379, %rs380}, %r282;
	mov.b32 	{%rs377, %rs378}, %r281;
	// begin inline asm
	{  cvt.f32.f16 %f1244, %rs377;}

	// end inline asm
	fma.rn.f32 	%f1616, %f1272, %f1244, %f1616;
	// begin inline asm
	{  cvt.f32.f16 %f1245, %rs378;}

	// end inline asm
	fma.rn.f32 	%f1615, %f1272, %f1245, %f1615;
	// begin inline asm
	{  cvt.f32.f16 %f1246, %rs379;}

	// end inline asm
	fma.rn.f32 	%f1614, %f1272, %f1246, %f1614;
	// begin inline asm
	{  cvt.f32.f16 %f1247, %rs380;}

	// end inline asm
	fma.rn.f32 	%f1613, %f1272, %f1247, %f1613;
	// begin inline asm
	{  cvt.f32.f16 %f1248, %rs381;}

	// end inline asm
	fma.rn.f32 	%f1612, %f1272, %f1248, %f1612;
	// begin inline asm
	{  cvt.f32.f16 %f1249, %rs382;}

	// end inline asm
	fma.rn.f32 	%f1611, %f1272, %f1249, %f1611;
	// begin inline asm
	{  cvt.f32.f16 %f1250, %rs383;}

	// end inline asm
	fma.rn.f32 	%f1610, %f1272, %f1250, %f1610;
	// begin inline asm
	{  cvt.f32.f16 %f1251, %rs384;}

	// end inline asm
	fma.rn.f32 	%f1609, %f1272, %f1251, %f1609;
$L__BB0_43:
	add.s32 	%r285, %r374, 3;
	setp.ge.s32 	%p36, %r285, %r23;
	@%p36 bra 	$L__BB0_45;
	ld.shared.v4.b32 	{%r286, %r287, %r288, %r289}, [%r15+352];
	mov.b32 	{%rs391, %rs392}, %r289;
	mov.b32 	{%rs389, %rs390}, %r288;
	mov.b32 	{%rs387, %rs388}, %r287;
	mov.b32 	{%rs385, %rs386}, %r286;
	// begin inline asm
	{  cvt.f32.f16 %f1273, %rs385;}

	// end inline asm
	fma.rn.f32 	%f1305, %f1571, %f1273, 0f00000000;
	// begin inline asm
	{  cvt.f32.f16 %f1274, %rs386;}

	// end inline asm
	fma.rn.f32 	%f1306, %f1570, %f1274, %f1305;
	// begin inline asm
	{  cvt.f32.f16 %f1275, %rs387;}

	// end inline asm
	fma.rn.f32 	%f1307, %f1569, %f1275, %f1306;
	// begin inline asm
	{  cvt.f32.f16 %f1276, %rs388;}

	// end inline asm
	fma.rn.f32 	%f1308, %f1568, %f1276, %f1307;
	// begin inline asm
	{  cvt.f32.f16 %f1277, %rs389;}

	// end inline asm
	fma.rn.f32 	%f1309, %f1567, %f1277, %f1308;
	// begin inline asm
	{  cvt.f32.f16 %f1278, %rs390;}

	// end inline asm
	fma.rn.f32 	%f1310, %f1566, %f1278, %f1309;
	// begin inline asm
	{  cvt.f32.f16 %f1279, %rs391;}

	// end inline asm
	fma.rn.f32 	%f1311, %f1565, %f1279, %f1310;
	// begin inline asm
	{  cvt.f32.f16 %f1280, %rs392;}

	// end inline asm
	fma.rn.f32 	%f1312, %f1564, %f1280, %f1311;
	ld.shared.v4.b32 	{%r290, %r291, %r292, %r293}, [%r15+368];
	mov.b32 	{%rs399, %rs400}, %r293;
	mov.b32 	{%rs397, %rs398}, %r292;
	mov.b32 	{%rs395, %rs396}, %r291;
	mov.b32 	{%rs393, %rs394}, %r290;
	// begin inline asm
	{  cvt.f32.f16 %f1281, %rs393;}

	// end inline asm
	fma.rn.f32 	%f1313, %f1563, %f1281, %f1312;
	// begin inline asm
	{  cvt.f32.f16 %f1282, %rs394;}

	// end inline asm
	fma.rn.f32 	%f1314, %f1562, %f1282, %f1313;
	// begin inline asm
	{  cvt.f32.f16 %f1283, %rs395;}

	// end inline asm
	fma.rn.f32 	%f1315, %f1561, %f1283, %f1314;
	// begin inline asm
	{  cvt.f32.f16 %f1284, %rs396;}

	// end inline asm
	fma.rn.f32 	%f1316, %f1560, %f1284, %f1315;
	// begin inline asm
	{  cvt.f32.f16 %f1285, %rs397;}

	// end inline asm
	fma.rn.f32 	%f1317, %f1559, %f1285, %f1316;
	// begin inline asm
	{  cvt.f32.f16 %f1286, %rs398;}

	// end inline asm
	fma.rn.f32 	%f1318, %f1558, %f1286, %f1317;
	// begin inline asm
	{  cvt.f32.f16 %f1287, %rs399;}

	// end inline asm
	fma.rn.f32 	%f1319, %f1557, %f1287, %f1318;
	// begin inline asm
	{  cvt.f32.f16 %f1288, %rs400;}

	// end inline asm
	fma.rn.f32 	%f1320, %f1556, %f1288, %f1319;
	mul.f32 	%f1321, %f609, %f1320;
	sub.f32 	%f1322, %f1321, %f53;
	mul.f32 	%f1323, %f1322, 0f3FB8AA3B;
	ex2.approx.f32 	%f1324, %f1323;
	mul.f32 	%f1325, %f60, %f1324;
	ld.shared.v4.b32 	{%r294, %r295, %r296, %r297}, [%r16+352];
	mov.b32 	{%rs407, %rs408}, %r297;
	mov.b32 	{%rs405, %rs406}, %r296;
	mov.b32 	{%rs403, %rs404}, %r295;
	mov.b32 	{%rs401, %rs402}, %r294;
	// begin inline asm
	{  cvt.f32.f16 %f1289, %rs401;}

	// end inline asm
	fma.rn.f32 	%f1624, %f1325, %f1289, %f1624;
	// begin inline asm
	{  cvt.f32.f16 %f1290, %rs402;}

	// end inline asm
	fma.rn.f32 	%f1623, %f1325, %f1290, %f1623;
	// begin inline asm
	{  cvt.f32.f16 %f1291, %rs403;}

	// end inline asm
	fma.rn.f32 	%f1622, %f1325, %f1291, %f1622;
	// begin inline asm
	{  cvt.f32.f16 %f1292, %rs404;}

	// end inline asm
	fma.rn.f32 	%f1621, %f1325, %f1292, %f1621;
	// begin inline asm
	{  cvt.f32.f16 %f1293, %rs405;}

	// end inline asm
	fma.rn.f32 	%f1620, %f1325, %f1293, %f1620;
	// begin inline asm
	{  cvt.f32.f16 %f1294, %rs406;}

	// end inline asm
	fma.rn.f32 	%f1619, %f1325, %f1294, %f1619;
	// begin inline asm
	{  cvt.f32.f16 %f1295, %rs407;}

	// end inline asm
	fma.rn.f32 	%f1618, %f1325, %f1295, %f1618;
	// begin inline asm
	{  cvt.f32.f16 %f1296, %rs408;}

	// end inline asm
	fma.rn.f32 	%f1617, %f1325, %f1296, %f1617;
	ld.shared.v4.b32 	{%r298, %r299, %r300, %r301}, [%r16+368];
	mov.b32 	{%rs415, %rs416}, %r301;
	mov.b32 	{%rs413, %rs414}, %r300;
	mov.b32 	{%rs411, %rs412}, %r299;
	mov.b32 	{%rs409, %rs410}, %r298;
	// begin inline asm
	{  cvt.f32.f16 %f1297, %rs409;}

	// end inline asm
	fma.rn.f32 	%f1616, %f1325, %f1297, %f1616;
	// begin inline asm
	{  cvt.f32.f16 %f1298, %rs410;}

	// end inline asm
	fma.rn.f32 	%f1615, %f1325, %f1298, %f1615;
	// begin inline asm
	{  cvt.f32.f16 %f1299, %rs411;}

	// end inline asm
	fma.rn.f32 	%f1614, %f1325, %f1299, %f1614;
	// begin inline asm
	{  cvt.f32.f16 %f1300, %rs412;}

	// end inline asm
	fma.rn.f32 	%f1613, %f1325, %f1300, %f1613;
	// begin inline asm
	{  cvt.f32.f16 %f1301, %rs413;}

	// end inline asm
	fma.rn.f32 	%f1612, %f1325, %f1301, %f1612;
	// begin inline asm
	{  cvt.f32.f16 %f1302, %rs414;}

	// end inline asm
	fma.rn.f32 	%f1611, %f1325, %f1302, %f1611;
	// begin inline asm
	{  cvt.f32.f16 %f1303, %rs415;}

	// end inline asm
	fma.rn.f32 	%f1610, %f1325, %f1303, %f1610;
	// begin inline asm
	{  cvt.f32.f16 %f1304, %rs416;}

	// end inline asm
	fma.rn.f32 	%f1609, %f1325, %f1304, %f1609;
$L__BB0_45:
	add.s32 	%r302, %r374, 4;
	setp.ge.s32 	%p37, %r302, %r23;
	@%p37 bra 	$L__BB0_47;
	ld.shared.v4.b32 	{%r303, %r304, %r305, %r306}, [%r15+384];
	mov.b32 	{%rs423, %rs424}, %r306;
	mov.b32 	{%rs421, %rs422}, %r305;
	mov.b32 	{%rs419, %rs420}, %r304;
	mov.b32 	{%rs417, %rs418}, %r303;
	// begin inline asm
	{  cvt.f32.f16 %f1326, %rs417;}

	// end inline asm
	fma.rn.f32 	%f1358, %f1571, %f1326, 0f00000000;
	// begin inline asm
	{  cvt.f32.f16 %f1327, %rs418;}

	// end inline asm
	fma.rn.f32 	%f1359, %f1570, %f1327, %f1358;
	// begin inline asm
	{  cvt.f32.f16 %f1328, %rs419;}

	// end inline asm
	fma.rn.f32 	%f1360, %f1569, %f1328, %f1359;
	// begin inline asm
	{  cvt.f32.f16 %f1329, %rs420;}

	// end inline asm
	fma.rn.f32 	%f1361, %f1568, %f1329, %f1360;
	// begin inline asm
	{  cvt.f32.f16 %f1330, %rs421;}

	// end inline asm
	fma.rn.f32 	%f1362, %f1567, %f1330, %f1361;
	// begin inline asm
	{  cvt.f32.f16 %f1331, %rs422;}

	// end inline asm
	fma.rn.f32 	%f1363, %f1566, %f1331, %f1362;
	// begin inline asm
	{  cvt.f32.f16 %f1332, %rs423;}

	// end inline asm
	fma.rn.f32 	%f1364, %f1565, %f1332, %f1363;
	// begin inline asm
	{  cvt.f32.f16 %f1333, %rs424;}

	// end inline asm
	fma.rn.f32 	%f1365, %f1564, %f1333, %f1364;
	ld.shared.v4.b32 	{%r307, %r308, %r309, %r310}, [%r15+400];
	mov.b32 	{%rs431, %rs432}, %r310;
	mov.b32 	{%rs429, %rs430}, %r309;
	mov.b32 	{%rs427, %rs428}, %r308;
	mov.b32 	{%rs425, %rs426}, %r307;
	// begin inline asm
	{  cvt.f32.f16 %f1334, %rs425;}

	// end inline asm
	fma.rn.f32 	%f1366, %f1563, %f1334, %f1365;
	// begin inline asm
	{  cvt.f32.f16 %f1335, %rs426;}

	// end inline asm
	fma.rn.f32 	%f1367, %f1562, %f1335, %f1366;
	// begin inline asm
	{  cvt.f32.f16 %f1336, %rs427;}

	// end inline asm
	fma.rn.f32 	%f1368, %f1561, %f1336, %f1367;
	// begin inline asm
	{  cvt.f32.f16 %f1337, %rs428;}

	// end inline asm
	fma.rn.f32 	%f1369, %f1560, %f1337, %f1368;
	// begin inline asm
	{  cvt.f32.f16 %f1338, %rs429;}

	// end inline asm
	fma.rn.f32 	%f1370, %f1559, %f1338, %f1369;
	// begin inline asm
	{  cvt.f32.f16 %f1339, %rs430;}

	// end inline asm
	fma.rn.f32 	%f1371, %f1558, %f1339, %f1370;
	// begin inline asm
	{  cvt.f32.f16 %f1340, %rs431;}

	// end inline asm
	fma.rn.f32 	%f1372, %f1557, %f1340, %f1371;
	// begin inline asm
	{  cvt.f32.f16 %f1341, %rs432;}

	// end inline asm
	fma.rn.f32 	%f1373, %f1556, %f1341, %f1372;
	mul.f32 	%f1374, %f609, %f1373;
	sub.f32 	%f1375, %f1374, %f53;
	mul.f32 	%f1376, %f1375, 0f3FB8AA3B;
	ex2.approx.f32 	%f1377, %f1376;
	mul.f32 	%f1378, %f60, %f1377;
	ld.shared.v4.b32 	{%r311, %r312, %r313, %r314}, [%r16+384];
	mov.b32 	{%rs439, %rs440}, %r314;
	mov.b32 	{%rs437, %rs438}, %r313;
	mov.b32 	{%rs435, %rs436}, %r312;
	mov.b32 	{%rs433, %rs434}, %r311;
	// begin inline asm
	{  cvt.f32.f16 %f1342, %rs433;}

	// end inline asm
	fma.rn.f32 	%f1624, %f1378, %f1342, %f1624;
	// begin inline asm
	{  cvt.f32.f16 %f1343, %rs434;}

	// end inline asm
	fma.rn.f32 	%f1623, %f1378, %f1343, %f1623;
	// begin inline asm
	{  cvt.f32.f16 %f1344, %rs435;}

	// end inline asm
	fma.rn.f32 	%f1622, %f1378, %f1344, %f1622;
	// begin inline asm
	{  cvt.f32.f16 %f1345, %rs436;}

	// end inline asm
	fma.rn.f32 	%f1621, %f1378, %f1345, %f1621;
	// begin inline asm
	{  cvt.f32.f16 %f1346, %rs437;}

	// end inline asm
	fma.rn.f32 	%f1620, %f1378, %f1346, %f1620;
	// begin inline asm
	{  cvt.f32.f16 %f1347, %rs438;}

	// end inline asm
	fma.rn.f32 	%f1619, %f1378, %f1347, %f1619;
	// begin inline asm
	{  cvt.f32.f16 %f1348, %rs439;}

	// end inline asm
	fma.rn.f32 	%f1618, %f1378, %f1348, %f1618;
	// begin inline asm
	{  cvt.f32.f16 %f1349, %rs440;}

	// end inline asm
	fma.rn.f32 	%f1617, %f1378, %f1349, %f1617;
	ld.shared.v4.b32 	{%r315, %r316, %r317, %r318}, [%r16+400];
	mov.b32 	{%rs447, %rs448}, %r318;
	mov.b32 	{%rs445, %rs446}, %r317;
	mov.b32 	{%rs443, %rs444}, %r316;
	mov.b32 	{%rs441, %rs442}, %r315;
	// begin inline asm
	{  cvt.f32.f16 %f1350, %rs441;}

	// end inline asm
	fma.rn.f32 	%f1616, %f1378, %f1350, %f1616;
	// begin inline asm
	{  cvt.f32.f16 %f1351, %rs442;}

	// end inline asm
	fma.rn.f32 	%f1615, %f1378, %f1351, %f1615;
	// begin inline asm
	{  cvt.f32.f16 %f1352, %rs443;}

	// end inline asm
	fma.rn.f32 	%f1614, %f1378, %f1352, %f1614;
	// begin inline asm
	{  cvt.f32.f16 %f1353, %rs444;}

	// end inline asm
	fma.rn.f32 	%f1613, %f1378, %f1353, %f1613;
	// begin inline asm
	{  cvt.f32.f16 %f1354, %rs445;}

	// end inline asm
	fma.rn.f32 	%f1612, %f1378, %f1354, %f1612;
	// begin inline asm
	{  cvt.f32.f16 %f1355, %rs446;}

	// end inline asm
	fma.rn.f32 	%f1611, %f1378, %f1355, %f1611;
	// begin inline asm
	{  cvt.f32.f16 %f1356, %rs447;}

	// end inline asm
	fma.rn.f32 	%f1610, %f1378, %f1356, %f1610;
	// begin inline asm
	{  cvt.f32.f16 %f1357, %rs448;}

	// end inline asm
	fma.rn.f32 	%f1609, %f1378, %f1357, %f1609;
$L__BB0_47:
	add.s32 	%r319, %r374, 5;
	setp.ge.s32 	%p38, %r319, %r23;
	@%p38 bra 	$L__BB0_49;
	ld.shared.v4.b32 	{%r320, %r321, %r322, %r323}, [%r15+416];
	mov.b32 	{%rs455, %rs456}, %r323;
	mov.b32 	{%rs453, %rs454}, %r322;
	mov.b32 	{%rs451, %rs452}, %r321;
	mov.b32 	{%rs449, %rs450}, %r320;
	// begin inline asm
	{  cvt.f32.f16 %f1379, %rs449;}

	// end inline asm
	fma.rn.f32 	%f1411, %f1571, %f1379, 0f00000000;
	// begin inline asm
	{  cvt.f32.f16 %f1380, %rs450;}

	// end inline asm
	fma.rn.f32 	%f1412, %f1570, %f1380, %f1411;
	// begin inline asm
	{  cvt.f32.f16 %f1381, %rs451;}

	// end inline asm
	fma.rn.f32 	%f1413, %f1569, %f1381, %f1412;
	// begin inline asm
	{  cvt.f32.f16 %f1382, %rs452;}

	// end inline asm
	fma.rn.f32 	%f1414, %f1568, %f1382, %f1413;
	// begin inline asm
	{  cvt.f32.f16 %f1383, %rs453;}

	// end inline asm
	fma.rn.f32 	%f1415, %f1567, %f1383, %f1414;
	// begin inline asm
	{  cvt.f32.f16 %f1384, %rs454;}

	// end inline asm
	fma.rn.f32 	%f1416, %f1566, %f1384, %f1415;
	// begin inline asm
	{  cvt.f32.f16 %f1385, %rs455;}

	// end inline asm
	fma.rn.f32 	%f1417, %f1565, %f1385, %f1416;
	// begin inline asm
	{  cvt.f32.f16 %f1386, %rs456;}

	// end inline asm
	fma.rn.f32 	%f1418, %f1564, %f1386, %f1417;
	ld.shared.v4.b32 	{%r324, %r325, %r326, %r327}, [%r15+432];
	mov.b32 	{%rs463, %rs464}, %r327;
	mov.b32 	{%rs461, %rs462}, %r326;
	mov.b32 	{%rs459, %rs460}, %r325;
	mov.b32 	{%rs457, %rs458}, %r324;
	// begin inline asm
	{  cvt.f32.f16 %f1387, %rs457;}

	// end inline asm
	fma.rn.f32 	%f1419, %f1563, %f1387, %f1418;
	// begin inline asm
	{  cvt.f32.f16 %f1388, %rs458;}

	// end inline asm
	fma.rn.f32 	%f1420, %f1562, %f1388, %f1419;
	// begin inline asm
	{  cvt.f32.f16 %f1389, %rs459;}

	// end inline asm
	fma.rn.f32 	%f1421, %f1561, %f1389, %f1420;
	// begin inline asm
	{  cvt.f32.f16 %f1390, %rs460;}

	// end inline asm
	fma.rn.f32 	%f1422, %f1560, %f1390, %f1421;
	// begin inline asm
	{  cvt.f32.f16 %f1391, %rs461;}

	// end inline asm
	fma.rn.f32 	%f1423, %f1559, %f1391, %f1422;
	// begin inline asm
	{  cvt.f32.f16 %f1392, %rs462;}

	// end inline asm
	fma.rn.f32 	%f1424, %f1558, %f1392, %f1423;
	// begin inline asm
	{  cvt.f32.f16 %f1393, %rs463;}

	// end inline asm
	fma.rn.f32 	%f1425, %f1557, %f1393, %f1424;
	// begin inline asm
	{  cvt.f32.f16 %f1394, %rs464;}

	// end inline asm
	fma.rn.f32 	%f1426, %f1556, %f1394, %f1425;
	mul.f32 	%f1427, %f609, %f1426;
	sub.f32 	%f1428, %f1427, %f53;
	mul.f32 	%f1429, %f1428, 0f3FB8AA3B;
	ex2.approx.f32 	%f1430, %f1429;
	mul.f32 	%f1431, %f60, %f1430;
	ld.shared.v4.b32 	{%r328, %r329, %r330, %r331}, [%r16+416];
	mov.b32 	{%rs471, %rs472}, %r331;
	mov.b32 	{%rs469, %rs470}, %r330;
	mov.b32 	{%rs467, %rs468}, %r329;
	mov.b32 	{%rs465, %rs466}, %r328;
	// begin inline asm
	{  cvt.f32.f16 %f1395, %rs465;}

	// end inline asm
	fma.rn.f32 	%f1624, %f1431, %f1395, %f1624;
	// begin inline asm
	{  cvt.f32.f16 %f1396, %rs466;}

	// end inline asm
	fma.rn.f32 	%f1623, %f1431, %f1396, %f1623;
	// begin inline asm
	{  cvt.f32.f16 %f1397, %rs467;}

	// end inline asm
	fma.rn.f32 	%f1622, %f1431, %f1397, %f1622;
	// begin inline asm
	{  cvt.f32.f16 %f1398, %rs468;}

	// end inline asm
	fma.rn.f32 	%f1621, %f1431, %f1398, %f1621;
	// begin inline asm
	{  cvt.f32.f16 %f1399, %rs469;}

	// end inline asm
	fma.rn.f32 	%f1620, %f1431, %f1399, %f1620;
	// begin inline asm
	{  cvt.f32.f16 %f1400, %rs470;}

	// end inline asm
	fma.rn.f32 	%f1619, %f1431, %f1400, %f1619;
	// begin inline asm
	{  cvt.f32.f16 %f1401, %rs471;}

	// end inline asm
	fma.rn.f32 	%f1618, %f1431, %f1401, %f1618;
	// begin inline asm
	{  cvt.f32.f16 %f1402, %rs472;}

	// end inline asm
	fma.rn.f32 	%f1617, %f1431, %f1402, %f1617;
	ld.shared.v4.b32 	{%r332, %r333, %r334, %r335}, [%r16+432];
	mov.b32 	{%rs479, %rs480}, %r335;
	mov.b32 	{%rs477, %rs478}, %r334;
	mov.b32 	{%rs475, %rs476}, %r333;
	mov.b32 	{%rs473, %rs474}, %r332;
	// begin inline asm
	{  cvt.f32.f16 %f1403, %rs473;}

	// end inline asm
	fma.rn.f32 	%f1616, %f1431, %f1403, %f1616;
	// begin inline asm
	{  cvt.f32.f16 %f1404, %rs474;}

	// end inline asm
	fma.rn.f32 	%f1615, %f1431, %f1404, %f1615;
	// begin inline asm
	{  cvt.f32.f16 %f1405, %rs475;}

	// end inline asm
	fma.rn.f32 	%f1614, %f1431, %f1405, %f1614;
	// begin inline asm
	{  cvt.f32.f16 %f1406, %rs476;}

	// end inline asm
	fma.rn.f32 	%f1613, %f1431, %f1406, %f1613;
	// begin inline asm
	{  cvt.f32.f16 %f1407, %rs477;}

	// end inline asm
	fma.rn.f32 	%f1612, %f1431, %f1407, %f1612;
	// begin inline asm
	{  cvt.f32.f16 %f1408, %rs478;}

	// end inline asm
	fma.rn.f32 	%f1611, %f1431, %f1408, %f1611;
	// begin inline asm
	{  cvt.f32.f16 %f1409, %rs479;}

	// end inline asm
	fma.rn.f32 	%f1610, %f1431, %f1409, %f1610;
	// begin inline asm
	{  cvt.f32.f16 %f1410, %rs480;}

	// end inline asm
	fma.rn.f32 	%f1609, %f1431, %f1410, %f1609;
$L__BB0_49:
	add.s32 	%r336, %r374, 6;
	setp.ge.s32 	%p39, %r336, %r23;
	@%p39 bra 	$L__BB0_51;
	ld.shared.v4.b32 	{%r337, %r338, %r339, %r340}, [%r15+448];
	mov.b32 	{%rs487, %rs488}, %r340;
	mov.b32 	{%rs485, %rs486}, %r339;
	mov.b32 	{%rs483, %rs484}, %r338;
	mov.b32 	{%rs481, %rs482}, %r337;
	// begin inline asm
	{  cvt.f32.f16 %f1432, %rs481;}

	// end inline asm
	fma.rn.f32 	%f1464, %f1571, %f1432, 0f00000000;
	// begin inline asm
	{  cvt.f32.f16 %f1433, %rs482;}

	// end inline asm
	fma.rn.f32 	%f1465, %f1570, %f1433, %f1464;
	// begin inline asm
	{  cvt.f32.f16 %f1434, %rs483;}

	// end inline asm
	fma.rn.f32 	%f1466, %f1569, %f1434, %f1465;
	// begin inline asm
	{  cvt.f32.f16 %f1435, %rs484;}

	// end inline asm
	fma.rn.f32 	%f1467, %f1568, %f1435, %f1466;
	// begin inline asm
	{  cvt.f32.f16 %f1436, %rs485;}

	// end inline asm
	fma.rn.f32 	%f1468, %f1567, %f1436, %f1467;
	// begin inline asm
	{  cvt.f32.f16 %f1437, %rs486;}

	// end inline asm
	fma.rn.f32 	%f1469, %f1566, %f1437, %f1468;
	// begin inline asm
	{  cvt.f32.f16 %f1438, %rs487;}

	// end inline asm
	fma.rn.f32 	%f1470, %f1565, %f1438, %f1469;
	// begin inline asm
	{  cvt.f32.f16 %f1439, %rs488;}

	// end inline asm
	fma.rn.f32 	%f1471, %f1564, %f1439, %f1470;
	ld.shared.v4.b32 	{%r341, %r342, %r343, %r344}, [%r15+464];
	mov.b32 	{%rs495, %rs496}, %r344;
	mov.b32 	{%rs493, %rs494}, %r343;
	mov.b32 	{%rs491, %rs492}, %r342;
	mov.b32 	{%rs489, %rs490}, %r341;
	// begin inline asm
	{  cvt.f32.f16 %f1440, %rs489;}

	// end inline asm
	fma.rn.f32 	%f1472, %f1563, %f1440, %f1471;
	// begin inline asm
	{  cvt.f32.f16 %f1441, %rs490;}

	// end inline asm
	fma.rn.f32 	%f1473, %f1562, %f1441, %f1472;
	// begin inline asm
	{  cvt.f32.f16 %f1442, %rs491;}

	// end inline asm
	fma.rn.f32 	%f1474, %f1561, %f1442, %f1473;
	// begin inline asm
	{  cvt.f32.f16 %f1443, %rs492;}

	// end inline asm
	fma.rn.f32 	%f1475, %f1560, %f1443, %f1474;
	// begin inline asm
	{  cvt.f32.f16 %f1444, %rs493;}

	// end inline asm
	fma.rn.f32 	%f1476, %f1559, %f1444, %f1475;
	// begin inline asm
	{  cvt.f32.f16 %f1445, %rs494;}

	// end inline asm
	fma.rn.f32 	%f1477, %f1558, %f1445, %f1476;
	// begin inline asm
	{  cvt.f32.f16 %f1446, %rs495;}

	// end inline asm
	fma.rn.f32 	%f1478, %f1557, %f1446, %f1477;
	// begin inline asm
	{  cvt.f32.f16 %f1447, %rs496;}

	// end inline asm
	fma.rn.f32 	%f1479, %f1556, %f1447, %f1478;
	mul.f32 	%f1480, %f609, %f1479;
	sub.f32 	%f1481, %f1480, %f53;
	mul.f32 	%f1482, %f1481, 0f3FB8AA3B;
	ex2.approx.f32 	%f1483, %f1482;
	mul.f32 	%f1484, %f60, %f1483;
	ld.shared.v4.b32 	{%r345, %r346, %r347, %r348}, [%r16+448];
	mov.b32 	{%rs503, %rs504}, %r348;
	mov.b32 	{%rs501, %rs502}, %r347;
	mov.b32 	{%rs499, %rs500}, %r346;
	mov.b32 	{%rs497, %rs498}, %r345;
	// begin inline asm
	{  cvt.f32.f16 %f1448, %rs497;}

	// end inline asm
	fma.rn.f32 	%f1624, %f1484, %f1448, %f1624;
	// begin inline asm
	{  cvt.f32.f16 %f1449, %rs498;}

	// end inline asm
	fma.rn.f32 	%f1623, %f1484, %f1449, %f1623;
	// begin inline asm
	{  cvt.f32.f16 %f1450, %rs499;}

	// end inline asm
	fma.rn.f32 	%f1622, %f1484, %f1450, %f1622;
	// begin inline asm
	{  cvt.f32.f16 %f1451, %rs500;}

	// end inline asm
	fma.rn.f32 	%f1621, %f1484, %f1451, %f1621;
	// begin inline asm
	{  cvt.f32.f16 %f1452, %rs501;}

	// end inline asm
	fma.rn.f32 	%f1620, %f1484, %f1452, %f1620;
	// begin inline asm
	{  cvt.f32.f16 %f1453, %rs502;}

	// end inline asm
	fma.rn.f32 	%f1619, %f1484, %f1453, %f1619;
	// begin inline asm
	{  cvt.f32.f16 %f1454, %rs503;}

	// end inline asm
	fma.rn.f32 	%f1618, %f1484, %f1454, %f1618;
	// begin inline asm
	{  cvt.f32.f16 %f1455, %rs504;}

	// end inline asm
	fma.rn.f32 	%f1617, %f1484, %f1455, %f1617;
	ld.shared.v4.b32 	{%r349, %r350, %r351, %r352}, [%r16+464];
	mov.b32 	{%rs511, %rs512}, %r352;
	mov.b32 	{%rs509, %rs510}, %r351;
	mov.b32 	{%rs507, %rs508}, %r350;
	mov.b32 	{%rs505, %rs506}, %r349;
	// begin inline asm
	{  cvt.f32.f16 %f1456, %rs505;}

	// end inline asm
	fma.rn.f32 	%f1616, %f1484, %f1456, %f1616;
	// begin inline asm
	{  cvt.f32.f16 %f1457, %rs506;}

	// end inline asm
	fma.rn.f32 	%f1615, %f1484, %f1457, %f1615;
	// begin inline asm
	{  cvt.f32.f16 %f1458, %rs507;}

	// end inline asm
	fma.rn.f32 	%f1614, %f1484, %f1458, %f1614;
	// begin inline asm
	{  cvt.f32.f16 %f1459, %rs508;}

	// end inline asm
	fma.rn.f32 	%f1613, %f1484, %f1459, %f1613;
	// begin inline asm
	{  cvt.f32.f16 %f1460, %rs509;}

	// end inline asm
	fma.rn.f32 	%f1612, %f1484, %f1460, %f1612;
	// begin inline asm
	{  cvt.f32.f16 %f1461, %rs510;}

	// end inline asm
	fma.rn.f32 	%f1611, %f1484, %f1461, %f1611;
	// begin inline asm
	{  cvt.f32.f16 %f1462, %rs511;}

	// end inline asm
	fma.rn.f32 	%f1610, %f1484, %f1462, %f1610;
	// begin inline asm
	{  cvt.f32.f16 %f1463, %rs512;}

	// end inline asm
	fma.rn.f32 	%f1609, %f1484, %f1463, %f1609;
$L__BB0_51:
	add.s32 	%r353, %r374, 7;
	setp.ge.s32 	%p40, %r353, %r23;
	mov.f32 	%f1850, %f57;
	@%p40 bra 	$L__BB0_53;
	ld.shared.v4.b32 	{%r354, %r355, %r356, %r357}, [%r15+480];
	mov.b32 	{%rs519, %rs520}, %r357;
	mov.b32 	{%rs517, %rs518}, %r356;
	mov.b32 	{%rs515, %rs516}, %r355;
	mov.b32 	{%rs513, %rs514}, %r354;
	// begin inline asm
	{  cvt.f32.f16 %f1485, %rs513;}

	// end inline asm
	fma.rn.f32 	%f1517, %f1571, %f1485, 0f00000000;
	// begin inline asm
	{  cvt.f32.f16 %f1486, %rs514;}

	// end inline asm
	fma.rn.f32 	%f1518, %f1570, %f1486, %f1517;
	// begin inline asm
	{  cvt.f32.f16 %f1487, %rs515;}

	// end inline asm
	fma.rn.f32 	%f1519, %f1569, %f1487, %f1518;
	// begin inline asm
	{  cvt.f32.f16 %f1488, %rs516;}

	// end inline asm
	fma.rn.f32 	%f1520, %f1568, %f1488, %f1519;
	// begin inline asm
	{  cvt.f32.f16 %f1489, %rs517;}

	// end inline asm
	fma.rn.f32 	%f1521, %f1567, %f1489, %f1520;
	// begin inline asm
	{  cvt.f32.f16 %f1490, %rs518;}

	// end inline asm
	fma.rn.f32 	%f1522, %f1566, %f1490, %f1521;
	// begin inline asm
	{  cvt.f32.f16 %f1491, %rs519;}

	// end inline asm
	fma.rn.f32 	%f1523, %f1565, %f1491, %f1522;
	// begin inline asm
	{  cvt.f32.f16 %f1492, %rs520;}

	// end inline asm
	fma.rn.f32 	%f1524, %f1564, %f1492, %f1523;
	ld.shared.v4.b32 	{%r358, %r359, %r360, %r361}, [%r15+496];
	mov.b32 	{%rs527, %rs528}, %r361;
	mov.b32 	{%rs525, %rs526}, %r360;
	mov.b32 	{%rs523, %rs524}, %r359;
	mov.b32 	{%rs521, %rs522}, %r358;
	// begin inline asm
	{  cvt.f32.f16 %f1493, %rs521;}

	// end inline asm
	fma.rn.f32 	%f1525, %f1563, %f1493, %f1524;
	// begin inline asm
	{  cvt.f32.f16 %f1494, %rs522;}

	// end inline asm
	fma.rn.f32 	%f1526, %f1562, %f1494, %f1525;
	// begin inline asm
	{  cvt.f32.f16 %f1495, %rs523;}

	// end inline asm
	fma.rn.f32 	%f1527, %f1561, %f1495, %f1526;
	// begin inline asm
	{  cvt.f32.f16 %f1496, %rs524;}

	// end inline asm
	fma.rn.f32 	%f1528, %f1560, %f1496, %f1527;
	// begin inline asm
	{  cvt.f32.f16 %f1497, %rs525;}

	// end inline asm
	fma.rn.f32 	%f1529, %f1559, %f1497, %f1528;
	// begin inline asm
	{  cvt.f32.f16 %f1498, %rs526;}

	// end inline asm
	fma.rn.f32 	%f1530, %f1558, %f1498, %f1529;
	// begin inline asm
	{  cvt.f32.f16 %f1499, %rs527;}

	// end inline asm
	fma.rn.f32 	%f1531, %f1557, %f1499, %f1530;
	// begin inline asm
	{  cvt.f32.f16 %f1500, %rs528;}

	// end inline asm
	fma.rn.f32 	%f1532, %f1556, %f1500, %f1531;
	mul.f32 	%f1533, %f609, %f1532;
	sub.f32 	%f1534, %f1533, %f53;
	mul.f32 	%f1535, %f1534, 0f3FB8AA3B;
	ex2.approx.f32 	%f1536, %f1535;
	mul.f32 	%f1537, %f60, %f1536;
	ld.shared.v4.b32 	{%r362, %r363, %r364, %r365}, [%r16+480];
	mov.b32 	{%rs535, %rs536}, %r365;
	mov.b32 	{%rs533, %rs534}, %r364;
	mov.b32 	{%rs531, %rs532}, %r363;
	mov.b32 	{%rs529, %rs530}, %r362;
	// begin inline asm
	{  cvt.f32.f16 %f1501, %rs529;}

	// end inline asm
	fma.rn.f32 	%f1624, %f1537, %f1501, %f1624;
	// begin inline asm
	{  cvt.f32.f16 %f1502, %rs530;}

	// end inline asm
	fma.rn.f32 	%f1623, %f1537, %f1502, %f1623;
	// begin inline asm
	{  cvt.f32.f16 %f1503, %rs531;}

	// end inline asm
	fma.rn.f32 	%f1622, %f1537, %f1503, %f1622;
	// begin inline asm
	{  cvt.f32.f16 %f1504, %rs532;}

	// end inline asm
	fma.rn.f32 	%f1621, %f1537, %f1504, %f1621;
	// begin inline asm
	{  cvt.f32.f16 %f1505, %rs533;}

	// end inline asm
	fma.rn.f32 	%f1620, %f1537, %f1505, %f1620;
	// begin inline asm
	{  cvt.f32.f16 %f1506, %rs534;}

	// end inline asm
	fma.rn.f32 	%f1619, %f1537, %f1506, %f1619;
	// begin inline asm
	{  cvt.f32.f16 %f1507, %rs535;}

	// end inline asm
	fma.rn.f32 	%f1618, %f1537, %f1507, %f1618;
	// begin inline asm
	{  cvt.f32.f16 %f1508, %rs536;}

	// end inline asm
	fma.rn.f32 	%f1617, %f1537, %f1508, %f1617;
	ld.shared.v4.b32 	{%r366, %r367, %r368, %r369}, [%r16+496];
	mov.b32 	{%rs543, %rs544}, %r369;
	mov.b32 	{%rs541, %rs542}, %r368;
	mov.b32 	{%rs539, %rs540}, %r367;
	mov.b32 	{%rs537, %rs538}, %r366;
	// begin inline asm
	{  cvt.f32.f16 %f1509, %rs537;}

	// end inline asm
	fma.rn.f32 	%f1616, %f1537, %f1509, %f1616;
	// begin inline asm
	{  cvt.f32.f16 %f1510, %rs538;}

	// end inline asm
	fma.rn.f32 	%f1615, %f1537, %f1510, %f1615;
	// begin inline asm
	{  cvt.f32.f16 %f1511, %rs539;}

	// end inline asm
	fma.rn.f32 	%f1614, %f1537, %f1511, %f1614;
	// begin inline asm
	{  cvt.f32.f16 %f1512, %rs540;}

	// end inline asm
	fma.rn.f32 	%f1613, %f1537, %f1512, %f1613;
	// begin inline asm
	{  cvt.f32.f16 %f1513, %rs541;}

	// end inline asm
	fma.rn.f32 	%f1612, %f1537, %f1513, %f1612;
	// begin inline asm
	{  cvt.f32.f16 %f1514, %rs542;}

	// end inline asm
	fma.rn.f32 	%f1611, %f1537, %f1514, %f1611;
	// begin inline asm
	{  cvt.f32.f16 %f1515, %rs543;}

	// end inline asm
	fma.rn.f32 	%f1610, %f1537, %f1515, %f1610;
	// begin inline asm
	{  cvt.f32.f16 %f1516, %rs544;}

	// end inline asm
	fma.rn.f32 	%f1609, %f1537, %f1516, %f1609;
$L__BB0_53:
	setp.ge.s32 	%p41, %r376, %r4;
	@%p41 bra 	$L__BB0_55;
	// begin inline asm
	cp.async.wait_group 0;

	// end inline asm
	bar.sync 	0;
	xor.b32  	%r377, %r377, 1;
$L__BB0_55:
	add.s32 	%r374, %r374, 16;
	add.s32 	%r373, %r373, 16;
	add.s32 	%r372, %r372, 256;
	add.s32 	%r371, %r371, 1;
	setp.ne.s32 	%p42, %r371, 0;
	@%p42 bra 	$L__BB0_8;
$L__BB0_56:
	@%p4 bra 	$L__BB0_58;
	ld.param.u64 	%rd31, [_Z40flashattn_streaming_16x16_kernel_mw_v7_5PK6__halfS1_S1_Pfif_param_3];
	setp.gt.f32 	%p44, %f1849, 0f00000000;
	rcp.rn.f32 	%f1538, %f1849;
	selp.f32 	%f1539, %f1538, 0f00000000, %p44;
	shl.b32 	%r370, %r1, 4;
	mul.f32 	%f1540, %f1539, %f1624;
	cvta.to.global.u64 	%rd28, %rd31;
	mul.wide.u32 	%rd29, %r370, 4;
	add.s64 	%rd30, %rd28, %rd29;
	st.global.f32 	[%rd30], %f1540;
	mul.f32 	%f1541, %f1539, %f1623;
	st.global.f32 	[%rd30+4], %f1541;
	mul.f32 	%f1542, %f1539, %f1622;
	st.global.f32 	[%rd30+8], %f1542;
	mul.f32 	%f1543, %f1539, %f1621;
	st.global.f32 	[%rd30+12], %f1543;
	mul.f32 	%f1544, %f1539, %f1620;
	st.global.f32 	[%rd30+16], %f1544;
	mul.f32 	%f1545, %f1539, %f1619;
	st.global.f32 	[%rd30+20], %f1545;
	mul.f32 	%f1546, %f1539, %f1618;
	st.global.f32 	[%rd30+24], %f1546;
	mul.f32 	%f1547, %f1539, %f1617;
	st.global.f32 	[%rd30+28], %f1547;
	mul.f32 	%f1548, %f1539, %f1616;
	st.global.f32 	[%rd30+32], %f1548;
	mul.f32 	%f1549, %f1539, %f1615;
	st.global.f32 	[%rd30+36], %f1549;
	mul.f32 	%f1550, %f1539, %f1614;
	st.global.f32 	[%rd30+40], %f1550;
	mul.f32 	%f1551, %f1539, %f1613;
	st.global.f32 	[%rd30+44], %f1551;
	mul.f32 	%f1552, %f1539, %f1612;
	st.global.f32 	[%rd30+48], %f1552;
	mul.f32 	%f1553, %f1539, %f1611;
	st.global.f32 	[%rd30+52], %f1553;
	mul.f32 	%f1554, %f1539, %f1610;
	st.global.f32 	[%rd30+56], %f1554;
	mul.f32 	%f1555, %f1539, %f1609;
	st.global.f32 	[%rd30+60], %f1555;
$L__BB0_58:
	ret;

}


// ===== COMPILED SASS (sm_100) =====

	.target	sm_100

	.elftype	@"ET_EXEC"


//--------------------- .note.nv.tkinfo           --------------------------
	.section	.note.nv.tkinfo,"",@"SHT_NOTE"
	.sectionflags	@"SHF_NOTE_NV_TKINFO"
	.tkinfo
        /*0018*/ 	.word	0x00000002
        /*0030*/ 	.string	""
        /*0030*/ 	.string	"ptxas"
        /*0030*/ 	.string	"Cuda compilation tools, release 13.0, V13.0.88"
        /*0030*/ 	.string	"Build cuda_13.0.r13.0/compiler.36424714_0"
        /*0030*/ 	.string	"-arch sm_100 -m 64 "



//--------------------- .note.nv.cuinfo           --------------------------
	.section	.note.nv.cuinfo,"",@"SHT_NOTE"
	.sectionflags	@"SHF_NOTE_NV_CUINFO"
        /*0018*/ 	.short	0x0002
        /*001a*/ 	.short	0x0064
        /*001c*/ 	.short	0x0082
	.zero		2


//--------------------- .nv.info                  --------------------------
	.section	.nv.info,"",@"SHT_CUDA_INFO"
	.align	4


	//----- nvinfo : EIATTR_REGCOUNT
	.align		4
        /*0000*/ 	.byte	0x04, 0x2f
        /*0002*/ 	.short	(.L_1 - .L_0)
	.align		4
.L_0:
        /*0004*/ 	.word	index@(_Z40flashattn_streaming_16x16_kernel_mw_v7_5PK6__halfS1_S1_Pfif)
        /*0008*/ 	.word	0x00000040


	//----- nvinfo : EIATTR_FRAME_SIZE
	.align		4
.L_1:
        /*000c*/ 	.byte	0x04, 0x11
        /*000e*/ 	.short	(.L_3 - .L_2)
	.align		4
.L_2:
        /*0010*/ 	.word	index@($__internal_0_$__cuda_sm20_rcp_rn_f32_slowpath)
        /*0014*/ 	.word	0x00000000


	//----- nvinfo : EIATTR_FRAME_SIZE
	.align		4
.L_3:
        /*0018*/ 	.byte	0x04, 0x11
        /*001a*/ 	.short	(.L_5 - .L_4)
	.align		4
.L_4:
        /*001c*/ 	.word	index@(_Z40flashattn_streaming_16x16_kernel_mw_v7_5PK6__halfS1_S1_Pfif)
        /*0020*/ 	.word	0x00000000


	//----- nvinfo : EIATTR_MIN_STACK_SIZE
	.align		4
.L_5:
        /*0024*/ 	.byte	0x04, 0x12
        /*0026*/ 	.short	(.L_7 - .L_6)
	.align		4
.L_6:
        /*0028*/ 	.word	index@(_Z40flashattn_streaming_16x16_kernel_mw_v7_5PK6__halfS1_S1_Pfif)
        /*002c*/ 	.word	0x00000000
.L_7:


//--------------------- .nv.compat                --------------------------
	.section	.nv.compat,"",@"SHT_CUDA_COMPAT_INFO"
	.align	4
        /*0000*/ 	.byte	0x02, 0x09, 0x00, 0x00, 0x02, 0x02, 0x01, 0x00, 0x02, 0x05, 0x05, 0x00, 0x03, 0x07, 0x01, 0x01
        /*0010*/ 	.byte	0x02, 0x03, 0x00, 0x00, 0x02, 0x06, 0x01, 0x00, 0x04, 0x0b, 0x08, 0x00, 0x01, 0x00, 0x00, 0x00
        /*0020*/ 	.byte	0x00, 0x00, 0x00, 0x00


//--------------------- .nv.info._Z40flashattn_streaming_16x16_kernel_mw_v7_5PK6__halfS1_S1_Pfif --------------------------
	.section	.nv.info._Z40flashattn_streaming_16x16_kernel_mw_v7_5PK6__halfS1_S1_Pfif,"",@"SHT_CUDA_INFO"
	.sectionflags	@""
	.align	4


	//----- nvinfo : EIATTR_CUDA_API_VERSION
	.align		4
        /*0000*/ 	.byte	0x04, 0x37
        /*0002*/ 	.short	(.L_9 - .L_8)
.L_8:
        /*0004*/ 	.word	0x00000082


	//----- nvinfo : EIATTR_KPARAM_INFO
	.align		4
.L_9:
        /*0008*/ 	.byte	0x04, 0x17
        /*000a*/ 	.short	(.L_11 - .L_10)
.L_10:
        /*000c*/ 	.word	0x00000000
        /*0010*/ 	.short	0x0005
        /*0012*/ 	.short	0x0024
        /*0014*/ 	.byte	0x00, 0xf0, 0x11, 0x00


	//----- nvinfo : EIATTR_KPARAM_INFO
	.align		4
.L_11:
        /*0018*/ 	.byte	0x04, 0x17
        /*001a*/ 	.short	(.L_13 - .L_12)
.L_12:
        /*001c*/ 	.word	0x00000000
        /*0020*/ 	.short	0x0004
        /*0022*/ 	.short	0x0020
        /*0024*/ 	.byte	0x00, 0xf0, 0x11, 0x00


	//----- nvinfo : EIATTR_KPARAM_INFO
	.align		4
.L_13:
        /*0028*/ 	.byte	0x04, 0x17
        /*002a*/ 	.short	(.L_15 - .L_14)
.L_14:
        /*002c*/ 	.word	0x00000000
        /*0030*/ 	.short	0x0003
        /*0032*/ 	.short	0x0018
        /*0034*/ 	.byte	0x00, 0xf5, 0x21, 0x00


	//----- nvinfo : EIATTR_KPARAM_INFO
	.align		4
.L_15:
        /*0038*/ 	.byte	0x04, 0x17
        /*003a*/ 	.short	(.L_17 - .L_16)
.L_16:
        /*003c*/ 	.word	0x00000000
        /*0040*/ 	.short	0x0002
        /*0042*/ 	.short	0x0010
        /*0044*/ 	.byte	0x00, 0xf5, 0x21, 0x00


	//----- nvinfo : EIATTR_KPARAM_INFO
	.align		4
.L_17:
        /*0048*/ 	.byte	0x04, 0x17
        /*004a*/ 	.short	(.L_19 - .L_18)
.L_18:
        /*004c*/ 	.word	0x00000000
        /*0050*/ 	.short	0x0001
        /*0052*/ 	.short	0x0008
        /*0054*/ 	.byte	0x00, 0xf5, 0x21, 0x00


	//----- nvinfo : EIATTR_KPARAM_INFO
	.align		4
.L_19:
        /*0058*/ 	.byte	0x04, 0x17
        /*005a*/ 	.short	(.L_21 - .L_20)
.L_20:
        /*005c*/ 	.word	0x00000000
        /*0060*/ 	.short	0x0000
        /*0062*/ 	.short	0x0000
        /*0064*/ 	.byte	0x00, 0xf5, 0x21, 0x00


	//----- nvinfo : EIATTR_SPARSE_MMA_MASK
	.align		4
.L_21:
        /*0068*/ 	.byte	0x03, 0x50
        /*006a*/ 	.short	0x0000


	//----- nvinfo : EIATTR_MAXREG_COUNT
	.align		4
        /*006c*/ 	.byte	0x03, 0x1b
        /*006e*/ 	.short	0x00ff


	//----- nvinfo : EIATTR_NUM_BARRIERS
	.align		4
        /*0070*/ 	.byte	0x02, 0x4c
        /*0072*/ 	.byte	0x01
	.zero		1


	//----- nvinfo : EIATTR_MERCURY_ISA_VERSION
	.align		4
        /*0074*/ 	.byte	0x03, 0x5f
        /*0076*/ 	.short	0x0101


	//----- nvinfo : EIATTR_COOP_GROUP_MASK_REGIDS
	.align		4
        /*0078*/ 	.byte	0x04, 0x29
        /*007a*/ 	.short	(.L_23 - .L_22)


	//   ....[0]....
.L_22:
        /*007c*/ 	.word	0x05000012


	//   ....[1]....
        /*0080*/ 	.word	0x05000013


	//   ....[2]....
        /*0084*/ 	.word	0x05000014


	//   ....[3]....
        /*0088*/ 	.word	0x05000033


	//   ....[4]....
        /*008c*/ 	.word	0x05000032


	//   ....[5]....
        /*0090*/ 	.word	0x05000013


	//   ....[6]....
        /*0094*/ 	.word	0x05000012


	//   ....[7]....
        /*0098*/ 	.word	0x05000033


	//   ....[8]....
        /*009c*/ 	.word	0x05000032


	//   ....[9]....
        /*00a0*/ 	.word	0x05000017


	//   ....[10]....
        /*00a4*/ 	.word	0x05000014


	//   ....[11]....
        /*00a8*/ 	.word	0x05000014


	//   ....[12]....
        /*00ac*/ 	.word	0x05000014


	//   ....[13]....
        /*00b0*/ 	.word	0x05000014


	//   ....[14]....
        /*00b4*/ 	.word	0x05000014


	//   ....[15]....
        /*00b8*/ 	.word	0x05000014


	//   ....[16]....
        /*00bc*/ 	.word	0x05000014


	//   ....[17]....
        /*00c0*/ 	.word	0x05000014


	//   ....[18]....
        /*00c4*/ 	.word	0x05000014


	//   ....[19]....
        /*00c8*/ 	.word	0x05000014


	//----- nvinfo : EIATTR_COOP_GROUP_INSTR_OFFSETS
	.align		4
.L_23:
        /*00cc*/ 	.byte	0x04, 0x28
        /*00ce*/ 	.short	(.L_25 - .L_24)


	//   ....[0]....
.L_24:
        /*00d0*/ 	.word	0x00000ca0


	//   ....[1]....
        /*00d4*/ 	.word	0x00000cf0


	//   ....[2]....
        /*00d8*/ 	.word	0x00000d20


	//   ....[3]....
        /*00dc*/ 	.word	0x00000d40


	//   ....[4]....
        /*00e0*/ 	.word	0x00000d60


	//   ....[5]....
        /*00e4*/ 	.word	0x00000e10


	//   ....[6]....
        /*00e8*/ 	.word	0x00000e30


	//   ....[7]....
        /*00ec*/ 	.word	0x00000e50


	//   ....[8]....
        /*00f0*/ 	.word	0x00000e70


	//   ....[9]....
        /*00f4*/ 	.word	0x00000e90


	//   ....[10]....
        /*00f8*/ 	.word	0x000065a0


	//   ....[11]....
        /*00fc*/ 	.word	0x00006640


	//   ....[12]....
        /*0100*/ 	.word	0x000066c0


	//   ....[13]....
        /*0104*/ 	.word	0x00006730


	//   ....[14]....
        /*0108*/ 	.word	0x000067a0


	//   ....[15]....
        /*010c*/ 	.word	0x000068a0


	//   ....[16]....
        /*0110*/ 	.word	0x00006910


	//   ....[17]....
        /*0114*/ 	.word	0x00006980


	//   ....[18]....
        /*0118*/ 	.word	0x000069f0


	//   ....[19]....
        /*011c*/ 	.word	0x00006a50


	//----- nvinfo : EIATTR_VRC_CTA_INIT_COUNT
	.align		4
.L_25:
        /*0120*/ 	.byte	0x02, 0x4a
	.zero		1
	.zero		1


	//----- nvinfo : EIATTR_EXIT_INSTR_OFFSETS
	.align		4
        /*0124*/ 	.byte	0x04, 0x1c
        /*0126*/ 	.short	(.L_27 - .L_26)


	//   ....[0]....
.L_26:
        /*0128*/ 	.word	0x00006200


	//   ....[1]....
        /*012c*/ 	.word	0x00006530


	//----- nvinfo : EIATTR_CRS_STACK_SIZE
	.align		4
.L_27:
        /*0130*/ 	.byte	0x04, 0x1e
        /*0132*/ 	.short	(.L_29 - .L_28)
.L_28:
        /*0134*/ 	.word	0x00000000


	//----- nvinfo : EIATTR_CBANK_PARAM_SIZE
	.align		4
.L_29:
        /*0138*/ 	.byte	0x03, 0x19
        /*013a*/ 	.short	0x0028


	//----- nvinfo : EIATTR_PARAM_CBANK
	.align		4
        /*013c*/ 	.byte	0x04, 0x0a
        /*013e*/ 	.short	(.L_31 - .L_30)
	.align		4
.L_30:
        /*0140*/ 	.word	index@(.nv.constant0._Z40flashattn_streaming_16x16_kernel_mw_v7_5PK6__halfS1_S1_Pfif)
        /*0144*/ 	.short	0x0380
        /*0146*/ 	.short	0x0028


	//----- nvinfo : EIATTR_SW_WAR
	.align		4
.L_31:
        /*0148*/ 	.byte	0x04, 0x36
        /*014a*/ 	.short	(.L_33 - .L_32)
.L_32:
        /*014c*/ 	.word	0x00000008
.L_33:


//--------------------- .nv.callgraph             --------------------------
	.section	.nv.callgraph,"",@"SHT_CUDA_CALLGRAPH"
	.align	4
	.sectionentsize	8
	.align		4
        /*0000*/ 	.word	0x00000000
	.align		4
        /*0004*/ 	.word	0xffffffff
	.align		4
        /*0008*/ 	.word	0x00000000
	.align		4
        /*000c*/ 	.word	0xfffffffe
	.align		4
        /*0010*/ 	.word	0x00000000
	.align		4
        /*0014*/ 	.word	0xfffffffd
	.align		4
        /*0018*/ 	.word	0x00000000
	.align		4
        /*001c*/ 	.word	0xfffffffc


//--------------------- .text._Z40flashattn_streaming_16x16_kernel_mw_v7_5PK6__halfS1_S1_Pfif --------------------------
	.section	.text._Z40flashattn_streaming_16x16_kernel_mw_v7_5PK6__halfS1_S1_Pfif,"ax",@progbits
	.align	128
        .global         _Z40flashattn_streaming_16x16_kernel_mw_v7_5PK6__halfS1_S1_Pfif
        .type           _Z40flashattn_streaming_16x16_kernel_mw_v7_5PK6__halfS1_S1_Pfif,@function
        .size           _Z40flashattn_streaming_16x16_kernel_mw_v7_5PK6__halfS1_S1_Pfif,(.L_x_65 - _Z40flashattn_streaming_16x16_kernel_mw_v7_5PK6__halfS1_S1_Pfif)
        .other          _Z40flashattn_streaming_16x16_kernel_mw_v7_5PK6__halfS1_S1_Pfif,@"STO_CUDA_ENTRY STV_DEFAULT"
_Z40flashattn_streaming_16x16_kernel_mw_v7_5PK6__halfS1_S1_Pfif:
.text._Z40flashattn_streaming_16x16_kernel_mw_v7_5PK6__halfS1_S1_Pfif:
[----:B------:R-:W-:Y:S01]  /*0000*/  LDC R1, c[0x0][0x37c] ;  /* 0x0000df00ff017b82 */ /* 0x000fe20000000800 */
[----:B------:R-:W1:Y:S01]  /*0010*/  S2R R5, SR_TID.X ;  /* 0x0000000000057919 */ /* 0x000e620000002100 */
[----:B------:R-:W2:Y:S01]  /*0020*/  LDCU.64 UR8, c[0x0][0x358] ;  /* 0x00006b00ff0877ac */ /* 0x000ea20008000a00 */
[----:B------:R-:W-:Y:S01]  /*0030*/  BSSY.RECONVERGENT B0, `(.L_x_0) ;  /* 0x000002a000007945 */ /* 0x000fe20003800200 */
[----:B------:R-:W3:Y:S01]  /*0040*/  S2R R6, SR_CTAID.X ;  /* 0x0000000000067919 */ /* 0x000ee20000002500 */
[C---:B-1----:R-:W-:Y:S02]  /*0050*/  LOP3.LUT R49, R5.reuse, 0x1f, RZ, 0xc0, !PT ;  /* 0x0000001f05317812 */ /* 0x042fe400078ec0ff */
[----:B------:R-:W-:Y:S02]  /*0060*/  LOP3.LUT R0, R5, 0x3e0, RZ, 0xc0, !PT ;  /* 0x000003e005007812 */ /* 0x000fe400078ec0ff */
[----:B------:R-:W-:-:S04]  /*0070*/  ISETP.GE.U32.AND P1, PT, R49, 0x10, PT ;  /* 0x000000103100780c */ /* 0x000fc80003f26070 */
[----:B------:R-:W-:-:S13]  /*0080*/  ISETP.EQ.AND P1, PT, R0, 0x20, !P1 ;  /* 0x000000200000780c */ /* 0x000fda0004f22270 */
[----:B--23--:R-:W-:Y:S05]  /*0090*/  @!P1 BRA `(.L_x_1) ;  /* 0x00000000008c9947 */ /* 0x00cfea0003800000 */
[----:B------:R-:W1:Y:S01]  /*00a0*/  LDC.64 R2, c[0x0][0x380] ;  /* 0x0000e000ff027b82 */ /* 0x000e620000000a00 */
[----:B------:R-:W-:-:S05]  /*00b0*/  SHF.L.U32 R7, R6, 0x4, RZ ;  /* 0x0000000406077819 */ /* 0x000fca00000006ff */
[----:B-1----:R-:W-:-:S05]  /*00c0*/  IMAD.WIDE.U32 R2, R7, 0x2, R2 ;  /* 0x0000000207027825 */ /* 0x002fca00078e0002 */
[----:B------:R-:W2:Y:S04]  /*00d0*/  LDG.E.U16.CONSTANT R48, desc[UR8][R2.64] ;  /* 0x0000000802307981 */ /* 0x000ea8000c1e9500 */
[----:B------:R-:W3:Y:S04]  /*00e0*/  LDG.E.U16.CONSTANT R47, desc[UR8][R2.64+0x2] ;  /* 0x00000208022f7981 */ /* 0x000ee8000c1e9500 */
[----:B------:R-:W4:Y:S04]  /*00f0*/  LDG.E.U16.CONSTANT R46, desc[UR8][R2.64+0x4] ;  /* 0x00000408022e7981 */ /* 0x000f28000c1e9500 */
[----:B------:R-:W5:Y:S04]  /*0100*/  LDG.E.U16.CONSTANT R45, desc[UR8][R2.64+0x6] ;  /* 0x00000608022d7981 */ /* 0x000f68000c1e9500 */
        /* <DEDUP_REMOVED lines=11> */
[----:B------:R-:W5:Y:S01]  /*01c0*/  LDG.E.U16.CONSTANT R33, desc[UR8][R2.64+0x1e] ;  /* 0x00001e0802217981 */ /* 0x000f62000c1e9500 */
[----:B--2---:R-:W-:-:S02]  /*01d0*/  HADD2.F32 R48, -RZ, R48.H0_H0 ;  /* 0x20000030ff307230 */ /* 0x004fc40000004100 */
[----:B---3--:R-:W-:Y:S02]  /*01e0*/  HADD2.F32 R47, -RZ, R47.H0_H0 ;  /* 0x2000002fff2f7230 */ /* 0x008fe40000004100 */
[----:B----4-:R-:W-:Y:S02]  /*01f0*/  HADD2.F32 R46, -RZ, R46.H0_H0 ;  /* 0x2000002eff2e7230 */ /* 0x010fe40000004100 */
[----:B-----5:R-:W-:Y:S02]  /*0200*/  HADD2.F32 R45, -RZ, R45.H0_H0 ;  /* 0x2000002dff2d7230 */ /* 0x020fe40000004100 */
[----:B------:R-:W-:Y:S02]  /*0210*/  HADD2.F32 R44, -RZ, R44.H0_H0 ;  /* 0x2000002cff2c7230 */ /* 0x000fe40000004100 */
[----:B------:R-:W-:Y:S02]  /*0220*/  HADD2.F32 R43, -RZ, R43.H0_H0 ;  /* 0x2000002bff2b7230 */ /* 0x000fe40000004100 */
[----:B------:R-:W-:-:S02]  /*0230*/  HADD2.F32 R42, -RZ, R42.H0_H0 ;  /* 0x2000002aff2a7230 */ /* 0x000fc40000004100 */
[----:B------:R-:W-:Y:S02]  /*0240*/  HADD2.F32 R41, -RZ, R41.H0_H0 ;  /* 0x20000029ff297230 */ /* 0x000fe40000004100 */
[----:B------:R-:W-:Y:S02]  /*0250*/  HADD2.F32 R40, -RZ, R40.H0_H0 ;  /* 0x20000028ff287230 */ /* 0x000fe40000004100 */
[----:B------:R-:W-:Y:S02]  /*0260*/  HADD2.F32 R39, -RZ, R39.H0_H0 ;  /* 0x20000027ff277230 */ /* 0x000fe40000004100 */
[----:B------:R-:W-:Y:S02]  /*0270*/  HADD2.F32 R38, -RZ, R38.H0_H0 ;  /* 0x20000026ff267230 */ /* 0x000fe40000004100 */
[----:B------:R-:W-:Y:S02]  /*0280*/  HADD2.F32 R37, -RZ, R37.H0_H0 ;  /* 0x20000025ff257230 */ /* 0x000fe40000004100 */
[----:B------:R-:W-:-:S02]  /*0290*/  HADD2.F32 R36, -RZ, R36.H0_H0 ;  /* 0x20000024ff247230 */ /* 0x000fc40000004100 */
[----:B------:R-:W-:Y:S02]  /*02a0*/  HADD2.F32 R35, -RZ, R35.H0_H0 ;  /* 0x20000023ff237230 */ /* 0x000fe40000004100 */
[----:B------:R-:W-:Y:S02]  /*02b0*/  HADD2.F32 R34, -RZ, R34.H0_H0 ;  /* 0x20000022ff227230 */ /* 0x000fe40000004100 */
[----:B------:R-:W-:-:S07]  /*02c0*/  HADD2.F32 R33, -RZ, R33.H0_H0 ;  /* 0x20000021ff217230 */ /* 0x000fce0000004100 */
.L_x_1:
[----:B------:R-:W-:Y:S05]  /*02d0*/  BSYNC.RECONVERGENT B0 ;  /* 0x0000000000007941 */ /* 0x000fea0003800200 */
.L_x_0:
[----:B------:R-:W1:Y:S02]  /*02e0*/  LDCU UR6, c[0x0][0x3a0] ;  /* 0x00007400ff0677ac */ /* 0x000e640008000800 */
[----:B-1----:R-:W-:-:S09]  /*02f0*/  UISETP.GE.AND UP0, UPT, UR6, 0x1, UPT ;  /* 0x000000010600788c */ /* 0x002fd2000bf06270 */
[----:B------:R-:W-:Y:S05]  /*0300*/  BRA.U !UP0, `(.L_x_2) ;  /* 0x0000000108647547 */ /* 0x000fea000b800000 */
[----:B------:R-:W-:Y:S01]  /*0310*/  ISETP.GT.U32.AND P0, PT, R5, 0x1f, PT ;  /* 0x0000001f0500780c */ /* 0x000fe20003f04070 */
[----:B------:R-:W1:Y:S01]  /*0320*/  S2R R13, SR_CgaCtaId ;  /* 0x00000000000d7919 */ /* 0x000e620000008800 */
[----:B------:R-:W-:-:S05]  /*0330*/  IMAD R0, R6, UR6, RZ ;  /* 0x0000000606007c24 */ /* 0x000fca000f8e02ff */
[----:B------:R-:W-:Y:S02]  /*0340*/  SHF.L.U32 R7, R0, 0x4, RZ ;  /* 0x0000000400077819 */ /* 0x000fe400000006ff */
[----:B------:R-:W-:-:S04]  /*0350*/  MOV R0, 0x400 ;  /* 0x0000040000007802 */ /* 0x000fc80000000f00 */
[----:B------:R-:W2:Y:S01]  /*0360*/  @!P0 LDC.64 R2, c[0x0][0x388] ;  /* 0x0000e200ff028b82 */ /* 0x000ea20000000a00 */
[----:B------:R-:W-:Y:S02]  /*0370*/  @P0 LEA R11, R5, 0xfffffe00, 0x4 ;  /* 0xfffffe00050b0811 */ /* 0x000fe400078e20ff */
[----:B------:R-:W-:-:S05]  /*0380*/  @P0 IADD3 R4, PT, PT, R0, 0x400, RZ ;  /* 0x0000040000040810 */ /* 0x000fca0007ffe0ff */
[----:B------:R-:W3:Y:S01]  /*0390*/  @P0 LDC.64 R8, c[0x0][0x390] ;  /* 0x0000e400ff080b82 */ /* 0x000ee20000000a00 */
[C---:B-1----:R-:W-:Y:S02]  /*03a0*/  @!P0 LEA R0, R13.reuse, R0, 0x18 ;  /* 0x000000000d008211 */ /* 0x042fe400078ec0ff */
[----:B------:R-:W-:Y:S01]  /*03b0*/  @P0 LEA R4, R13, R4, 0x18 ;  /* 0x000000040d040211 */ /* 0x000fe200078ec0ff */
[----:B--2---:R-:W-:-:S04]  /*03c0*/  @!P0 IMAD.WIDE.U32 R2, R7, 0x2, R2 ;  /* 0x0000000207028825 */ /* 0x004fc800078e0002 */
[----:B---3--:R-:W-:Y:S01]  /*03d0*/  @P0 IMAD.WIDE.U32 R8, R7, 0x2, R8 ;  /* 0x0000000207080825 */ /* 0x008fe200078e0008 */
[----:B------:R-:W-:-:S04]  /*03e0*/  @!P0 SHF.L.U32 R7, R5, 0x4, RZ ;  /* 0x0000000405078819 */ /* 0x000fc800000006ff */
[----:B------:R-:W-:Y:S02]  /*03f0*/  @!P0 IADD3 R2, P2, PT, R7, R2, RZ ;  /* 0x0000000207028210 */ /* 0x000fe40007f5e0ff */
[----:B------:R-:W-:Y:S02]  /*0400*/  @P0 IADD3 R8, P3, PT, R11, R8, RZ ;  /* 0x000000080b080210 */ /* 0x000fe40007f7e0ff */
[----:B------:R-:W-:Y:S02]  /*0410*/  @!P0 IADD3.X R3, PT, PT, RZ, R3, RZ, P2, !PT ;  /* 0x00000003ff038210 */ /* 0x000fe400017fe4ff */
[----:B------:R-:W-:Y:S02]  /*0420*/  @!P0 IADD3 R7, PT, PT, R7, R0, RZ ;  /* 0x0000000007078210 */ /* 0x000fe40007ffe0ff */
[----:B------:R-:W-:Y:S02]  /*0430*/  @P0 IADD3.X R9, PT, PT, RZ, R9, RZ, P3, !PT ;  /* 0x00000009ff090210 */ /* 0x000fe40001ffe4ff */
[----:B------:R-:W-:Y:S01]  /*0440*/  @P0 IADD3 R11, PT, PT, R11, R4, RZ ;  /* 0x000000040b0b0210 */ /* 0x000fe20007ffe0ff */
[----:B------:R-:W-:Y:S01]  /*0450*/  @!PT LDS RZ, [RZ] ;  /* 0x00000000fffff984 */ /* 0x000fe20000000800 */
[----:B------:R-:W-:Y:S01]  /*0460*/  @!PT LDS RZ, [RZ] ;  /* 0x00000000fffff984 */ /* 0x000fe20000000800 */
[----:B------:R-:W-:Y:S01]  /*0470*/  @!PT LDS RZ, [RZ] ;  /* 0x00000000fffff984 */ /* 0x000fe20000000800 */
[----:B------:R1:W-:Y:S04]  /*0480*/  @!P0 LDGSTS.E.128 [R7], desc[UR8][R2.64] ;  /* 0x0000000002078fae */ /* 0x0003e8000b9a1808 */
[----:B------:R1:W-:Y:S02]  /*0490*/  @P0 LDGSTS.E.128 [R11], desc[UR8][R8.64] ;  /* 0x00000000080b0fae */ /* 0x0003e4000b9a1808 */
.L_x_2:
[----:B------:R-:W0:Y:S01]  /*04a0*/  LDGDEPBAR ;  /* 0x00000000000079af */ /* 0x000e220000000000 */
[----:B------:R-:W-:Y:S01]  /*04b0*/  UIADD3 UR4, UPT, UPT, UR6, 0xf, URZ ;  /* 0x0000000f06047890 */ /* 0x000fe2000fffe0ff */
[----:B------:R-:W-:Y:S01]  /*04c0*/  HFMA2 R32, -RZ, RZ, 0, 0 ;  /* 0x00000000ff207431 */ /* 0x000fe200000001ff */
[----:B------:R-:W-:Y:S01]  /*04d0*/  CS2R R30, SRZ ;  /* 0x00000000001e7805 */ /* 0x000fe2000001ff00 */
[----:B------:R-:W-:Y:S01]  /*04e0*/  HFMA2 R0, -RZ, RZ, 0, 0 ;  /* 0x00000000ff007431 */ /* 0x000fe200000001ff */
[----:B------:R-:W-:Y:S01]  /*04f0*/  USHF.R.S32.HI UR5, URZ, 0x1f, UR4 ;  /* 0x0000001fff057899 */ /* 0x000fe20008011404 */
[----:B-1----:R-:W-:Y:S01]  /*0500*/  HFMA2 R7, -RZ, RZ, 0, 0 ;  /* 0x00000000ff077431 */ /* 0x002fe200000001ff */
[----:B------:R-:W-:Y:S02]  /*0510*/  CS2R R28, SRZ ;  /* 0x00000000001c7805 */ /* 0x000fe4000001ff00 */
[----:B------:R-:W-:Y:S02]  /*0520*/  CS2R R26, SRZ ;  /* 0x00000000001a7805 */ /* 0x000fe4000001ff00 */
[----:B------:R-:W-:-:S02]  /*0530*/  CS2R R24, SRZ ;  /* 0x0000000000187805 */ /* 0x000fc4000001ff00 */
[----:B------:R-:W-:Y:S02]  /*0540*/  CS2R R14, SRZ ;  /* 0x00000000000e7805 */ /* 0x000fe4000001ff00 */
[----:B------:R-:W-:Y:S02]  /*0550*/  MOV R13, RZ ;  /* 0x000000ff000d7202 */ /* 0x000fe40000000f00 */
[----:B------:R-:W-:Y:S02]  /*0560*/  CS2R R2, SRZ ;  /* 0x0000000000027805 */ /* 0x000fe4000001ff00 */
[----:B------:R-:W-:Y:S01]  /*0570*/  MOV R4, RZ ;  /* 0x000000ff00047202 */ /* 0x000fe20000000f00 */
[----:B------:R-:W-:Y:S01]  /*0580*/  ULEA.HI UR5, UR5, UR4, URZ, 0x4 ;  /* 0x0000000405057291 */ /* 0x000fe2000f8f20ff */
[----:B------:R-:W-:-:S04]  /*0590*/  DEPBAR.LE SB0, 0x0 ;  /* 0x000080000000791a */ /* 0x000fc80000000000 */
[----:B------:R-:W-:Y:S06]  /*05a0*/  BAR.SYNC.DEFER_BLOCKING 0x0 ;  /* 0x0000000000007b1d */ /* 0x000fec0000010000 */
[----:B------:R-:W-:Y:S05]  /*05b0*/  BRA.U !UP0, `(.L_x_3) ;  /* 0x0000005d08107547 */ /* 0x000fea000b800000 */
[----:B------:R-:W1:Y:S01]  /*05c0*/  LDCU.64 UR12, c[0x0][0x388] ;  /* 0x00007100ff0c77ac */ /* 0x000e620008000a00 */
[----:B------:R-:W-:Y:S01]  /*05d0*/  SHF.L.U32 R58, R5, 0x4, RZ ;  /* 0x00000004053a7819 */ /* 0x000fe200000006ff */
[----:B------:R-:W-:Y:S01]  /*05e0*/  IMAD R11, R6, UR6, RZ ;  /* 0x00000006060b7c24 */ /* 0x000fe2000f8e02ff */
[----:B------:R-:W-:Y:S01]  /*05f0*/  BSSY B0, `(.L_x_3) ;  /* 0x00005c0000007945 */ /* 0x000fe20003800000 */
[----:B------:R-:W2:Y:S01]  /*0600*/  LDCU.64 UR10, c[0x0][0x390] ;  /* 0x00007200ff0a77ac */ /* 0x000ea20008000a00 */
[----:B------:R-:W-:Y:S02]  /*0610*/  IADD3 R56, PT, PT, R58, -0x200, RZ ;  /* 0xfffffe003a387810 */ /* 0x000fe40007ffe0ff */
[----:B------:R-:W-:Y:S01]  /*0620*/  MOV R8, RZ ;  /* 0x000000ff00087202 */ /* 0x000fe20000000f00 */
[----:B------:R-:W-:Y:S01]  /*0630*/  USHF.R.S32.HI UR5, URZ, 0x4, UR5 ;  /* 0x00000004ff057899 */ /* 0x000fe20008011405 */
[----:B------:R-:W-:Y:S01]  /*0640*/  MOV R60, 0xff800000 ;  /* 0xff800000003c7802 */ /* 0x000fe20000000f00 */
[----:B------:R-:W3:Y:S01]  /*0650*/  LDCU UR14, c[0x0][0x3a4] ;  /* 0x00007480ff0e77ac */ /* 0x000ee20008000800 */
[----:B------:R-:W-:-:S02]  /*0660*/  MOV R32, RZ ;  /* 0x000000ff00207202 */ /* 0x000fc40000000f00 */
[----:B------:R-:W-:Y:S01]  /*0670*/  MOV R9, 0x8 ;  /* 0x0000000800097802 */ /* 0x000fe20000000f00 */
[----:B------:R-:W-:Y:S01]  /*0680*/  UISETP.LT.AND UP0, UPT, UR5, 0x1, UPT ;  /* 0x000000010500788c */ /* 0x000fe2000bf01270 */
[----:B------:R-:W-:Y:S02]  /*0690*/  MOV R10, RZ ;  /* 0x000000ff000a7202 */ /* 0x000fe40000000f00 */
[----:B------:R-:W-:Y:S01]  /*06a0*/  SHF.L.U32 R11, R11, 0x4, RZ ;  /* 0x000000040b0b7819 */ /* 0x000fe200000006ff */
[----:B------:R-:W-:Y:S01]  /*06b0*/  USEL UR4, UR5, 0x1, !UP0 ;  /* 0x0000000105047887 */ /* 0x000fe2000c000000 */
[----:B-1----:R-:W-:-:S03]  /*06c0*/  IADD3 R58, P2, PT, R58, UR12, RZ ;  /* 0x0000000c3a3a7c10 */ /* 0x002fc6000ff5e0ff */
[----:B------:R-:W-:Y:S01]  /*06d0*/  UIADD3 UR4, UPT, UPT, -UR4, URZ, URZ ;  /* 0x000000ff04047290 */ /* 0x000fe2000fffe1ff */
[----:B--2---:R-:W-:Y:S01]  /*06e0*/  IADD3 R56, P0, PT, R56, UR10, RZ ;  /* 0x0000000a38387c10 */ /* 0x004fe2000ff1e0ff */
[----:B------:R-:W1:Y:S01]  /*06f0*/  LDCU UR10, c[0x0][0x3a0] ;  /* 0x00007400ff0a77ac */ /* 0x000e620008000800 */
[----:B------:R-:W-:Y:S02]  /*0700*/  IADD3.X R59, PT, PT, RZ, UR13, RZ, P2, !PT ;  /* 0x0000000dff3b7c10 */ /* 0x000fe400097fe4ff */
[----:B------:R-:W-:Y:S02]  /*0710*/  IADD3.X R57, PT, PT, RZ, UR11, RZ, P0, !PT ;  /* 0x0000000bff397c10 */ /* 0x000fe400087fe4ff */
[----:B---3--:R-:W-:-:S07]  /*0720*/  MOV R12, UR4 ;  /* 0x00000004000c7c02 */ /* 0x008fce0008000f00 */
.L_x_44:
[----:B------:R-:W-:Y:S01]  /*0730*/  IADD3 R10, PT, PT, R10, 0x1, RZ ;  /* 0x000000010a0a7810 */ /* 0x000fe20007ffe0ff */
[----:B------:R-:W-:Y:S01]  /*0740*/  BSSY.RECONVERGENT B1, `(.L_x_4) ;  /* 0x000001e000017945 */ /* 0x000fe20003800200 */
[----:B------:R-:W-:Y:S02]  /*0750*/  IADD3 R12, PT, PT, R12, 0x1, RZ ;  /* 0x000000010c0c7810 */ /* 0x000fe40007ffe0ff */
[----:B------:R-:W-:Y:S02]  /*0760*/  ISETP.GE.AND P0, PT, R10, UR5, PT ;  /* 0x000000050a007c0c */ /* 0x000fe4000bf06270 */
[----:B------:R-:W-:-:S11]  /*0770*/  ISETP.NE.AND P2, PT, R12, RZ, PT ;  /* 0x000000ff0c00720c */ /* 0x000fd60003f45270 */
[----:B------:R-:W-:Y:S05]  /*0780*/  @P0 BRA `(.L_x_5) ;  /* 0x0000000000640947 */ /* 0x000fea0003800000 */
[----:B------:R-:W-:Y:S01]  /*0790*/  IADD3 R16, PT, PT, R9, 0x8, RZ ;  /* 0x0000000809107810 */ /* 0x000fe20007ffe0ff */
[----:B------:R-:W-:Y:S03]  /*07a0*/  BSSY.RECONVERGENT B2, `(.L_x_6) ;  /* 0x0000016000027945 */ /* 0x000fe60003800200 */
[----:B-1----:R-:W-:-:S13]  /*07b0*/  ISETP.GE.AND P0, PT, R16, UR10, PT ;  /* 0x0000000a10007c0c */ /* 0x002fda000bf06270 */
[----:B------:R-:W-:Y:S05]  /*07c0*/  @P0 BRA `(.L_x_7) ;  /* 0x00000000004c0947 */ /* 0x000fea0003800000 */
[----:B------:R-:W1:Y:S01]  /*07d0*/  S2R R19, SR_CgaCtaId ;  /* 0x0000000000137919 */ /* 0x000e620000008800 */
[----:B------:R-:W-:Y:S02]  /*07e0*/  ISETP.GT.U32.AND P0, PT, R5, 0x1f, PT ;  /* 0x0000001f0500780c */ /* 0x000fe40003f04070 */
[----:B------:R-:W-:Y:S02]  /*07f0*/  MOV R16, 0x400 ;  /* 0x0000040000107802 */ /* 0x000fe40000000f00 */
[----:B------:R-:W-:Y:S02]  /*0800*/  IADD3 R17, PT, PT, R11, 0x100, RZ ;  /* 0x000001000b117810 */ /* 0x000fe40007ffe0ff */
[----:B------:R-:W-:-:S07]  /*0810*/  LOP3.LUT R23, R8, 0x1, RZ, 0x3c, !PT ;  /* 0x0000000108177812 */ /* 0x000fce00078e3cff */
[----:B------:R-:W-:Y:S02]  /*0820*/  @P0 IADD3 R18, PT, PT, R16, 0x400, RZ ;  /* 0x0000040010120810 */ /* 0x000fe40007ffe0ff */
[C---:B-1----:R-:W-:Y:S02]  /*0830*/  @!P0 LEA R20, R19.reuse, R16, 0x18 ;  /* 0x0000001013148211 */ /* 0x042fe400078ec0ff */
[----:B------:R-:W-:Y:S02]  /*0840*/  @P0 LEA R18, R19, R18, 0x18 ;  /* 0x0000001213120211 */ /* 0x000fe400078ec0ff */
[C---:B------:R-:W-:Y:S02]  /*0850*/  @!P0 LEA R20, R5.reuse, R20, 0x4 ;  /* 0x0000001405148211 */ /* 0x040fe400078e20ff */
[----:B------:R-:W-:Y:S01]  /*0860*/  @P0 LEA R22, R5, R18, 0x4 ;  /* 0x0000001205160211 */ /* 0x000fe200078e20ff */
[----:B------:R-:W-:Y:S01]  /*0870*/  @!P0 IMAD.WIDE R18, R17, 0x2, R58 ;  /* 0x0000000211128825 */ /* 0x000fe200078e023a */
[----:B------:R-:W-:-:S02]  /*0880*/  @!P0 LEA R21, R23, R20, 0x9 ;  /* 0x0000001417158211 */ /* 0x000fc400078e48ff */
[----:B------:R-:W-:Y:S01]  /*0890*/  @P0 LEA R23, R23, R22, 0x9 ;  /* 0x0000001617170211 */ /* 0x000fe200078e48ff */
[----:B------:R-:W-:Y:S02]  /*08a0*/  @P0 IMAD.WIDE R16, R17, 0x2, R56 ;  /* 0x0000000211100825 */ /* 0x000fe400078e0238 */
[----:B------:R-:W-:Y:S01]  /*08b0*/  @!PT LDS RZ, [RZ] ;  /* 0x00000000fffff984 */ /* 0x000fe20000000800 */
[----:B------:R-:W-:Y:S01]  /*08c0*/  @!PT LDS RZ, [RZ] ;  /* 0x00000000fffff984 */ /* 0x000fe20000000800 */
[----:B------:R-:W-:Y:S01]  /*08d0*/  @!PT LDS RZ, [RZ] ;  /* 0x00000000fffff984 */ /* 0x000fe20000000800 */
[----:B------:R1:W-:Y:S04]  /*08e0*/  @!P0 LDGSTS.E.128 [R21], desc[UR8][R18.64] ;  /* 0x0000000012158fae */ /* 0x0003e8000b9a1808 */
[----:B------:R1:W-:Y:S02]  /*08f0*/  @P0 LDGSTS.E.128 [R23+-0x200], desc[UR8][R16.64] ;  /* 0xffe0000010170fae */ /* 0x0003e4000b9a1808 */
.L_x_7:
[----:B------:R-:W-:Y:S05]  /*0900*/  BSYNC.RECONVERGENT B2 ;  /* 0x0000000000027941 */ /* 0x000fea0003800200 */
.L_x_6:
[----:B------:R-:W0:Y:S02]  /*0910*/  LDGDEPBAR ;  /* 0x00000000000079af */ /* 0x000e240000000000 */
.L_x_5:
[----:B-1----:R-:W-:Y:S05]  /*0920*/  BSYNC.RECONVERGENT B1 ;  /* 0x0000000000017941 */ /* 0x002fea0003800200 */
.L_x_4:
[----:B------:R-:W-:Y:S04]  /*0930*/  BSSY B1, `(.L_x_8) ;  /* 0x0000581000017945 */ /* 0x000fe80003800000 */
[----:B------:R-:W-:Y:S05]  /*0940*/  @!P1 BRA `(.L_x_9) ;  /* 0x0000005400fc9947 */ /* 0x000fea0003800000 */
[----:B------:R-:W1:Y:S01]  /*0950*/  LDC R54, c[0x0][0x3a0] ;  /* 0x0000e800ff367b82 */ /* 0x000e620000000800 */
[----:B------:R-:W-:Y:S01]  /*0960*/  BSSY.RECONVERGENT B2, `(.L_x_10) ;  /* 0x000002e000027945 */ /* 0x000fe20003800200 */
[----:B------:R-:W-:Y:S02]  /*0970*/  MOV R17, 0xff800000 ;  /* 0xff80000000117802 */ /* 0x000fe40000000f00 */
[----:B-1----:R-:W-:-:S13]  /*0980*/  ISETP.GE.AND P3, PT, R49, R54, PT ;  /* 0x000000363100720c */ /* 0x002fda0003f66270 */
[----:B------:R-:W-:Y:S05]  /*0990*/  @P3 BRA `(.L_x_11) ;  /* 0x0000000000a83947 */ /* 0x000fea0003800000 */
[----:B------:R-:W1:Y:S01]  /*09a0*/  S2UR UR6, SR_CgaCtaId ;  /* 0x00000000000679c3 */ /* 0x000e620000008800 */
[----:B------:R-:W-:Y:S01]  /*09b0*/  UMOV UR4, 0x400 ;  /* 0x0000040000047882 */ /* 0x000fe20000000000 */
[----:B------:R-:W-:-:S04]  /*09c0*/  SHF.L.U32 R16, R5, 0x5, RZ ;  /* 0x0000000505107819 */ /* 0x000fc800000006ff */
[----:B------:R-:W-:Y:S01]  /*09d0*/  LOP3.LUT R16, R16, 0x3e0, RZ, 0xc0, !PT ;  /* 0x000003e010107812 */ /* 0x000fe200078ec0ff */
[----:B-1----:R-:W-:-:S06]  /*09e0*/  ULEA UR4, UR6, UR4, 0x18 ;  /* 0x0000000406047291 */ /* 0x002fcc000f8ec0ff */
[----:B------:R-:W-:-:S04]  /*09f0*/  IADD3 R17, PT, PT, R16, UR4, RZ ;  /* 0x0000000410117c10 */ /* 0x000fc8000fffe0ff */
[----:B------:R-:W-:-:S05]  /*0a00*/  LEA R50, R8, R17, 0x9 ;  /* 0x0000001108327211 */ /* 0x000fca00078e48ff */
[----:B------:R-:W1:Y:S04]  /*0a10*/  LDS.128 R16, [R50] ;  /* 0x0000000032107984 */ /* 0x000e680000000c00 */
[----:B------:R2:W3:Y:S01]  /*0a20*/  LDS.128 R20, [R50+0x10] ;  /* 0x0000100032147984 */ /* 0x0004e20000000c00 */
[--C-:B-1----:R-:W-:Y:S02]  /*0a30*/  HADD2.F32 R51, -RZ, R16.reuse.H0_H0 ;  /* 0x20000010ff337230 */ /* 0x102fe40000004100 */
[----:B------:R-:W-:Y:S02]  /*0a40*/  HADD2.F32 R52, -RZ, R16.H1_H1 ;  /* 0x30000010ff347230 */ /* 0x000fe40000004100 */
[--C-:B------:R-:W-:Y:S02]  /*0a50*/  HADD2.F32 R53, -RZ, R17.reuse.H0_H0 ;  /* 0x20000011ff357230 */ /* 0x100fe40000004100 */
[----:B------:R-:W-:Y:S01]  /*0a60*/  FFMA R16, R48, R51, RZ ;  /* 0x0000003330107223 */ /* 0x000fe200000000ff */
[----:B------:R-:W-:-:S02]  /*0a70*/  HADD2.F32 R17, -RZ, R17.H1_H1 ;  /* 0x30000011ff117230 */ /* 0x000fc40000004100 */
[--C-:B--2---:R-:W-:Y:S02]  /*0a80*/  HADD2.F32 R50, -RZ, R19.reuse.H0_H0 ;  /* 0x20000013ff327230 */ /* 0x104fe40000004100 */
[----:B------:R-:W-:Y:S01]  /*0a90*/  FFMA R51, R47, R52, R16 ;  /* 0x000000342f337223 */ /* 0x000fe20000000010 */
[----:B------:R-:W-:-:S03]  /*0aa0*/  HADD2.F32 R19, -RZ, R19.H1_H1 ;  /* 0x30000013ff137230 */ /* 0x000fc60000004100 */
[----:B------:R-:W-:Y:S01]  /*0ab0*/  FFMA R16, R46, R53, R51 ;  /* 0x000000352e107223 */ /* 0x000fe20000000033 */
[--C-:B------:R-:W-:Y:S02]  /*0ac0*/  HADD2.F32 R51, -RZ, R18.reuse.H0_H0 ;  /* 0x20000012ff337230 */ /* 0x100fe40000004100 */
[----:B------:R-:W-:Y:S02]  /*0ad0*/  HADD2.F32 R18, -RZ, R18.H1_H1 ;  /* 0x30000012ff127230 */ /* 0x000fe40000004100 */
[----:B------:R-:W-:-:S04]  /*0ae0*/  FFMA R17, R45, R17, R16 ;  /* 0x000000112d117223 */ /* 0x000fc80000000010 */
[----:B------:R-:W-:-:S04]  /*0af0*/  FFMA R16, R44, R51, R17 ;  /* 0x000000332c107223 */ /* 0x000fc80000000011 */
[----:B------:R-:W-:Y:S01]  /*0b00*/  FFMA R17, R43, R18, R16 ;  /* 0x000000122b117223 */ /* 0x000fe20000000010 */
[--C-:B---3--:R-:W-:Y:S02]  /*0b10*/  HADD2.F32 R16, -RZ, R20.reuse.H0_H0 ;  /* 0x20000014ff107230 */ /* 0x108fe40000004100 */
[----:B------:R-:W-:Y:S02]  /*0b20*/  HADD2.F32 R20, -RZ, R20.H1_H1 ;  /* 0x30000014ff147230 */ /* 0x000fe40000004100 */
[----:B------:R-:W-:Y:S01]  /*0b30*/  FFMA R50, R42, R50, R17 ;  /* 0x000000322a327223 */ /* 0x000fe20000000011 */
[--C-:B------:R-:W-:Y:S02]  /*0b40*/  HADD2.F32 R18, -RZ, R21.reuse.H0_H0 ;  /* 0x20000015ff127230 */ /* 0x100fe40000004100 */
[----:B------:R-:W-:Y:S02]  /*0b50*/  HADD2.F32 R21, -RZ, R21.H1_H1 ;  /* 0x30000015ff157230 */ /* 0x000fe40000004100 */
[----:B------:R-:W-:-:S04]  /*0b60*/  FFMA R19, R41, R19, R50 ;  /* 0x0000001329137223 */ /* 0x000fc80000000032 */
[----:B------:R-:W-:-:S04]  /*0b70*/  FFMA R16, R40, R16, R19 ;  /* 0x0000001028107223 */ /* 0x000fc80000000013 */
[----:B------:R-:W-:Y:S01]  /*0b80*/  FFMA R17, R39, R20, R16 ;  /* 0x0000001427117223 */ /* 0x000fe20000000010 */
[--C-:B------:R-:W-:Y:S02]  /*0b90*/  HADD2.F32 R16, -RZ, R22.reuse.H0_H0 ;  /* 0x20000016ff107230 */ /* 0x100fe40000004100 */
[----:B------:R-:W-:Y:S02]  /*0ba0*/  HADD2.F32 R22, -RZ, R22.H1_H1 ;  /* 0x30000016ff167230 */ /* 0x000fe40000004100 */
[----:B------:R-:W-:-:S04]  /*0bb0*/  FFMA R18, R38, R18, R17 ;  /* 0x0000001226127223 */ /* 0x000fc80000000011 */
[----:B------:R-:W-:Y:S01]  /*0bc0*/  FFMA R21, R37, R21, R18 ;  /* 0x0000001525157223 */ /* 0x000fe20000000012 */
[--C-:B------:R-:W-:Y:S02]  /*0bd0*/  HADD2.F32 R18, -RZ, R23.reuse.H0_H0 ;  /* 0x20000017ff127230 */ /* 0x100fe40000004100 */
[----:B------:R-:W-:Y:S02]  /*0be0*/  HADD2.F32 R23, -RZ, R23.H1_H1 ;  /* 0x30000017ff177230 */ /* 0x000fe40000004100 */
[----:B------:R-:W-:-:S04]  /*0bf0*/  FFMA R16, R36, R16, R21 ;  /* 0x0000001024107223 */ /* 0x000fc80000000015 */
[----:B------:R-:W-:-:S04]  /*0c00*/  FFMA R17, R35, R22, R16 ;  /* 0x0000001623117223 */ /* 0x000fc80000000010 */
[----:B------:R-:W-:-:S04]  /*0c10*/  FFMA R18, R34, R18, R17 ;  /* 0x0000001222127223 */ /* 0x000fc80000000011 */
[----:B------:R-:W-:-:S04]  /*0c20*/  FFMA R18, R33, R23, R18 ;  /* 0x0000001721127223 */ /* 0x000fc80000000012 */
[----:B------:R-:W-:-:S07]  /*0c30*/  FMUL R17, R18, UR14 ;  /* 0x0000000e12117c20 */ /* 0x000fce0008400000 */
.L_x_11:
[----:B------:R-:W-:Y:S05]  /*0c40*/  BSYNC.RECONVERGENT B2 ;  /* 0x0000000000027941 */ /* 0x000fea0003800200 */
.L_x_10:
[----:B------:R-:W-:-:S03]  /*0c50*/  UMOV UR4, 0xffff ;  /* 0x0000ffff00047882 */ /* 0x000fc60000000000 */
[----:B------:R-:W-:Y:S05]  /*0c60*/  BRA.DIV UR4, `(.L_x_12) ;  /* 0x0000005a04347947 */ /* 0x000fea000b800000 */
[----:B------:R-:W-:Y:S02]  /*0c70*/  MOV R18, 0xffff ;  /* 0x0000ffff00127802 */ /* 0x000fe40000000f00 */
[----:B------:R-:W-:Y:S02]  /*0c80*/  MOV R19, 0xffff ;  /* 0x0000ffff00137802 */ /* 0x000fe40000000f00 */
[----:B------:R-:W-:Y:S01]  /*0c90*/  MOV R20, 0xffff ;  /* 0x0000ffff00147802 */ /* 0x000fe20000000f00 */
[----:B------:R-:W1:Y:S01]  /*0ca0*/  SHFL.BFLY PT, R16, R17, 0x10, 0x1f ;  /* 0x0e001f0011107f89 */ /* 0x000e6200000e0000 */
[----:B------:R-:W-:Y:S02]  /*0cb0*/  MOV R51, 0xffff ;  /* 0x0000ffff00337802 */ /* 0x000fe40000000f00 */
[----:B------:R-:W-:Y:S02]  /*0cc0*/  MOV R50, 0xffff ;  /* 0x0000ffff00327802 */ /* 0x000fe40000000f00 */
[----:B------:R-:W-:-:S02]  /*0cd0*/  PLOP3.LUT P0, PT, PT, PT, PT, 0x80, 0x8 ;  /* 0x000000000008781c */ /* 0x000fc40003f0f070 */
[----:B-1----:R-:W-:-:S05]  /*0ce0*/  FMNMX R16, R16, R17, !PT ;  /* 0x0000001110107209 */ /* 0x002fca0007800000 */
[----:B------:R-:W1:Y:S02]  /*0cf0*/  SHFL.BFLY PT, R21, R16, 0x8, 0x1f ;  /* 0x0d001f0010157f89 */ /* 0x000e6400000e0000 */
[----:B-1----:R-:W-:Y:S01]  /*0d00*/  FMNMX R21, R16, R21, !PT ;  /* 0x0000001510157209 */ /* 0x002fe20007800000 */
[----:B------:R-:W-:-:S04]  /*0d10*/  HFMA2 R16, -RZ, RZ, 0, 0 ;  /* 0x00000000ff107431 */ /* 0x000fc800000001ff */
[----:B------:R-:W1:Y:S02]  /*0d20*/  SHFL.BFLY PT, R22, R21, 0x4, 0x1f ;  /* 0x0c801f0015167f89 */ /* 0x000e6400000e0000 */
[----:B-1----:R-:W-:-:S05]  /*0d30*/  FMNMX R22, R21, R22, !PT ;  /* 0x0000001615167209 */ /* 0x002fca0007800000 */
[----:B------:R-:W1:Y:S02]  /*0d40*/  SHFL.BFLY PT, R23, R22, 0x2, 0x1f ;  /* 0x0c401f0016177f89 */ /* 0x000e6400000e0000 */
[----:B-1----:R-:W-:-:S05]  /*0d50*/  FMNMX R23, R22, R23, !PT ;  /* 0x0000001716177209 */ /* 0x002fca0007800000 */
[----:B------:R-:W1:Y:S02]  /*0d60*/  SHFL.BFLY PT, R52, R23, 0x1, 0x1f ;  /* 0x0c201f0017347f89 */ /* 0x000e6400000e0000 */
[----:B-1----:R-:W-:Y:S02]  /*0d70*/  FMNMX R52, R23, R52, !PT ;  /* 0x0000003417347209 */ /* 0x002fe40007800000 */
[----:B------:R-:W-:-:S03]  /*0d80*/  MOV R23, 0xffff ;  /* 0x0000ffff00177802 */ /* 0x000fc60000000f00 */
[----:B------:R-:W-:-:S04]  /*0d90*/  @!P3 FADD R17, -R52, R17 ;  /* 0x000000113411b221 */ /* 0x000fc80000000100 */
[----:B------:R-:W-:-:S05]  /*0da0*/  @!P3 FMUL R17, R17, 1.4426950216293334961 ;  /* 0x3fb8aa3b1111b820 */ /* 0x000fca0000400000 */
[----:B------:R-:W-:-:S04]  /*0db0*/  @!P3 FSETP.GEU.AND P4, PT, R17, -126, PT ;  /* 0xc2fc00001100b80b */ /* 0x000fc80003f8e000 */
[----:B------:R-:W-:-:S13]  /*0dc0*/  @!P3 PLOP3.LUT P0, PT, P4, PT, PT, 0x80, 0x8 ;  /* 0x000000000008b81c */ /* 0x000fda000270f070 */
[----:B------:R-:W-:-:S04]  /*0dd0*/  @!P0 FMUL R17, R17, 0.5 ;  /* 0x3f00000011118820 */ /* 0x000fc80000400000 */
[----:B------:R-:W1:Y:S02]  /*0de0*/  @!P3 MUFU.EX2 R21, R17 ;  /* 0x000000110015b308 */ /* 0x000e640000000800 */
[----:B-1----:R-:W-:-:S05]  /*0df0*/  @!P0 FMUL R21, R21, R21 ;  /* 0x0000001515158220 */ /* 0x002fca0000400000 */
[----:B------:R-:W-:-:S05]  /*0e00*/  @!P3 MOV R16, R21 ;  /* 0x000000150010b202 */ /* 0x000fca0000000f00 */
[----:B------:R-:W1:Y:S02]  /*0e10*/  SHFL.BFLY PT, R21, R16, 0x10, 0x1f ;  /* 0x0e001f0010157f89 */ /* 0x000e6400000e0000 */
[----:B-1----:R-:W-:-:S05]  /*0e20*/  FADD R21, R21, R16 ;  /* 0x0000001015157221 */ /* 0x002fca0000000000 */
[----:B------:R-:W1:Y:S02]  /*0e30*/  SHFL.BFLY PT, R22, R21, 0x8, 0x1f ;  /* 0x0d001f0015167f89 */ /* 0x000e6400000e0000 */
[----:B-1----:R-:W-:-:S05]  /*0e40*/  FADD R22, R21, R22 ;  /* 0x0000001615167221 */ /* 0x002fca0000000000 */
[----:B------:R-:W1:Y:S02]  /*0e50*/  SHFL.BFLY PT, R17, R22, 0x4, 0x1f ;  /* 0x0c801f0016117f89 */ /* 0x000e6400000e0000 */
[----:B-1----:R-:W-:-:S05]  /*0e60*/  FADD R17, R22, R17 ;  /* 0x0000001116117221 */ /* 0x002fca0000000000 */
[----:B------:R-:W1:Y:S02]  /*0e70*/  SHFL.BFLY PT, R50, R17, 0x2, 0x1f ;  /* 0x0c401f0011327f89 */ /* 0x000e6400000e0000 */
[----:B-1----:R-:W-:-:S05]  /*0e80*/  FADD R16, R17, R50 ;  /* 0x0000003211107221 */ /* 0x002fca0000000000 */
[----:B------:R1:W2:Y:S02]  /*0e90*/  SHFL.BFLY PT, R23, R16, 0x1, 0x1f ;  /* 0x0c201f0010177f89 */ /* 0x0002a400000e0000 */
.L_x_59:
[C---:B------:R-:W-:Y:S01]  /*0ea0*/  FSETP.NEU.AND P3, PT, R60.reuse, -INF , PT ;  /* 0xff8000003c00780b */ /* 0x040fe20003f6d000 */
[----:B------:R-:W3:Y:S01]  /*0eb0*/  S2UR UR6, SR_CgaCtaId ;  /* 0x00000000000679c3 */ /* 0x000ee20000008800 */
[----:B------:R-:W-:Y:S01]  /*0ec0*/  FMNMX R55, R60, R52, !PT ;  /* 0x000000343c377209 */ /* 0x000fe20007800000 */
[----:B------:R-:W-:Y:S01]  /*0ed0*/  UMOV UR4, 0x400 ;  /* 0x0000040000047882 */ /* 0x000fe20000000000 */
[----:B------:R-:W-:Y:S01]  /*0ee0*/  PLOP3.LUT P0, PT, PT, PT, PT, 0x80, 0x8 ;  /* 0x000000000008781c */ /* 0x000fe20003f0f070 */
[----:B------:R-:W-:Y:S01]  /*0ef0*/  UIADD3 UR7, UPT, UPT, UR4, 0x400, URZ ;  /* 0x0000040004077890 */ /* 0x000fe2000fffe0ff */
[C---:B------:R-:W-:Y:S01]  /*0f00*/  IADD3 R21, PT, PT, R9.reuse, -0x8, RZ ;  /* 0xfffffff809157810 */ /* 0x040fe20007ffe0ff */
[----:B--2---:R-:W-:Y:S01]  /*0f10*/  FADD R51, R16, R23 ;  /* 0x0000001710337221 */ /* 0x004fe20000000000 */
[----:B------:R-:W-:Y:S01]  /*0f20*/  IADD3 R23, PT, PT, R9, -0x7, RZ ;  /* 0xfffffff909177810 */ /* 0x000fe20007ffe0ff */
[----:B------:R-:W-:Y:S01]  /*0f30*/  BSSY.RECONVERGENT B2, `(.L_x_13) ;  /* 0x0000076000027945 */ /* 0x000fe20003800200 */
[----:B------:R-:W-:-:S03]  /*0f40*/  ISETP.GE.AND P5, PT, R21, R54, PT ;  /* 0x000000361500720c */ /* 0x000fc60003fa6270 */
[----:B------:R-:W-:-:S04]  /*0f50*/  @P3 FADD R17, R60, -R55 ;  /* 0x800000373c113221 */ /* 0x000fc80000000000 */
[----:B------:R-:W-:Y:S01]  /*0f60*/  @P3 FMUL R18, R17, 1.4426950216293334961 ;  /* 0x3fb8aa3b11123820 */ /* 0x000fe20000400000 */
[----:B------:R-:W-:-:S04]  /*0f70*/  FADD R17, R52, -R55 ;  /* 0x8000003734117221 */ /* 0x000fc80000000000 */
[----:B------:R-:W-:Y:S01]  /*0f80*/  @P3 FSETP.GEU.AND P4, PT, R18, -126, PT ;  /* 0xc2fc00001200380b */ /* 0x000fe20003f8e000 */
[----:B------:R-:W-:Y:S01]  /*0f90*/  FMUL R20, R17, 1.4426950216293334961 ;  /* 0x3fb8aa3b11147820 */ /* 0x000fe20000400000 */
[----:B------:R-:W-:Y:S01]  /*0fa0*/  MOV R17, RZ ;  /* 0x000000ff00117202 */ /* 0x000fe20000000f00 */
[----:B---3--:R-:W-:Y:S01]  /*0fb0*/  ULEA UR4, UR6, UR4, 0x18 ;  /* 0x0000000406047291 */ /* 0x008fe2000f8ec0ff */
[----:B------:R-:W-:Y:S01]  /*0fc0*/  @P3 PLOP3.LUT P0, PT, P4, PT, PT, 0x80, 0x8 ;  /* 0x000000000008381c */ /* 0x000fe2000270f070 */
[----:B------:R-:W-:Y:S01]  /*0fd0*/  ULEA UR7, UR6, UR7, 0x18 ;  /* 0x0000000706077291 */ /* 0x000fe2000f8ec0ff */
[----:B------:R-:W-:-:S03]  /*0fe0*/  FSETP.GEU.AND P4, PT, R20, -126, PT ;  /* 0xc2fc00001400780b */ /* 0x000fc60003f8e000 */
[----:B------:R-:W-:-:S08]  /*0ff0*/  LEA R53, R8, UR4, 0x9 ;  /* 0x0000000408357c11 */ /* 0x000fd0000f8e48ff */
[----:B------:R-:W-:Y:S02]  /*1000*/  @!P0 FMUL R18, R18, 0.5 ;  /* 0x3f00000012128820 */ /* 0x000fe40000400000 */
[----:B------:R-:W-:Y:S02]  /*1010*/  @!P4 FMUL R20, R20, 0.5 ;  /* 0x3f0000001414c820 */ /* 0x000fe40000400000 */
[----:B------:R-:W2:Y:S08]  /*1020*/  @P3 MUFU.EX2 R19, R18 ;  /* 0x0000001200133308 */ /* 0x000eb00000000800 */
[----:B------:R-:W3:Y:S01]  /*1030*/  MUFU.EX2 R50, R20 ;  /* 0x0000001400327308 */ /* 0x000ee20000000800 */
[----:B--2---:R-:W-:Y:S01]  /*1040*/  @!P0 FMUL R19, R19, R19 ;  /* 0x0000001313138220 */ /* 0x004fe20000400000 */
[----:B------:R-:W-:-:S04]  /*1050*/  ISETP.GE.AND P0, PT, R23, R54, PT ;  /* 0x000000361700720c */ /* 0x000fc80003f06270 */
[----:B------:R-:W-:Y:S02]  /*1060*/  @P3 MOV R17, R19 ;  /* 0x0000001300113202 */ /* 0x000fe40000000f00 */
[----:B------:R-:W-:Y:S01]  /*1070*/  IADD3 R19, PT, PT, R9, -0x6, RZ ;  /* 0xfffffffa09137810 */ /* 0x000fe20007ffe0ff */
[----:B---3--:R-:W-:Y:S02]  /*1080*/  @!P4 FMUL R50, R50, R50 ;  /* 0x000000323232c220 */ /* 0x008fe40000400000 */
[-C--:B------:R-:W-:Y:S01]  /*1090*/  FMUL R4, R4, R17.reuse ;  /* 0x0000001104047220 */ /* 0x080fe20000400000 */
[----:B------:R-:W-:Y:S01]  /*10a0*/  ISETP.GE.AND P3, PT, R19, R54, PT ;  /* 0x000000361300720c */ /* 0x000fe20003f66270 */
[----:B-1----:R-:W-:Y:S01]  /*10b0*/  FMUL R16, R51, R50 ;  /* 0x0000003233107220 */ /* 0x002fe20000400000 */
[----:B------:R-:W-:Y:S01]  /*10c0*/  LEA R51, R8, UR7, 0x9 ;  /* 0x0000000708337c11 */ /* 0x000fe2000f8e48ff */
[-C--:B------:R-:W-:Y:S01]  /*10d0*/  FMUL R3, R3, R17.reuse ;  /* 0x0000001103037220 */ /* 0x080fe20000400000 */
[-C--:B------:R-:W-:Y:S01]  /*10e0*/  FMUL R2, R2, R17.reuse ;  /* 0x0000001102027220 */ /* 0x080fe20000400000 */
[-C--:B------:R-:W-:Y:S01]  /*10f0*/  FFMA R7, R7, R17.reuse, R16 ;  /* 0x0000001107077223 */ /* 0x080fe20000000010 */
[-C--:B------:R-:W-:Y:S01]  /*1100*/  FMUL R0, R0, R17.reuse ;  /* 0x0000001100007220 */ /* 0x080fe20000400000 */
        /* <DEDUP_REMOVED lines=11> */
[----:B------:R-:W-:Y:S01]  /*11c0*/  FMUL R32, R32, R17 ;  /* 0x0000001120207220 */ /* 0x000fe20000400000 */
[----:B------:R-:W-:Y:S06]  /*11d0*/  @P5 BRA `(.L_x_14) ;  /* 0x00000004002c5947 */ /* 0x000fec0003800000 */
[----:B------:R-:W1:Y:S04]  /*11e0*/  LDS.128 R16, [R53] ;  /* 0x0000000035107984 */ /* 0x000e680000000c00 */
[----:B------:R-:W2:Y:S01]  /*11f0*/  LDS.128 R20, [R53+0x10] ;  /* 0x0000100035147984 */ /* 0x000ea20000000c00 */
[--C-:B-1----:R-:W-:Y:S02]  /*1200*/  HADD2.F32 R61, -RZ, R16.reuse.H0_H0 ;  /* 0x20000010ff3d7230 */ /* 0x102fe40000004100 */
[----:B------:R-:W-:-:S03]  /*1210*/  HADD2.F32 R60, -RZ, R16.H1_H1 ;  /* 0x30000010ff3c7230 */ /* 0x000fc60000004100 */
[----:B------:R-:W-:-:S04]  /*1220*/  FFMA R16, R48, R61, RZ ;  /* 0x0000003d30107223 */ /* 0x000fc800000000ff */
[----:B------:R-:W-:Y:S01]  /*1230*/  FFMA R61, R47, R60, R16 ;  /* 0x0000003c2f3d7223 */ /* 0x000fe20000000010 */
[--C-:B------:R-:W-:Y:S02]  /*1240*/  HADD2.F32 R60, -RZ, R17.reuse.H0_H0 ;  /* 0x20000011ff3c7230 */ /* 0x100fe40000004100 */
[----:B------:R-:W-:Y:S02]  /*1250*/  HADD2.F32 R16, -RZ, R17.H1_H1 ;  /* 0x30000011ff107230 */ /* 0x000fe40000004100 */
[--C-:B------:R-:W-:Y:S02]  /*1260*/  HADD2.F32 R17, -RZ, R18.reuse.H0_H0 ;  /* 0x20000012ff117230 */ /* 0x100fe40000004100 */
[----:B------:R-:W-:Y:S01]  /*1270*/  FFMA R60, R46, R60, R61 ;  /* 0x0000003c2e3c7223 */ /* 0x000fe2000000003d */
[----:B------:R-:W-:-:S03]  /*1280*/  HADD2.F32 R18, -RZ, R18.H1_H1 ;  /* 0x30000012ff127230 */ /* 0x000fc60000004100 */
[----:B------:R-:W-:Y:S01]  /*1290*/  FFMA R61, R45, R16, R60 ;  /* 0x000000102d3d7223 */ /* 0x000fe2000000003c */
[--C-:B------:R-:W-:Y:S02]  /*12a0*/  HADD2.F32 R60, -RZ, R19.reuse.H0_H0 ;  /* 0x20000013ff3c7230 */ /* 0x100fe40000004100 */
[----:B------:R-:W-:Y:S02]  /*12b0*/  HADD2.F32 R19, -RZ, R19.H1_H1 ;  /* 0x30000013ff137230 */ /* 0x000fe40000004100 */
[----:B------:R-:W-:-:S04]  /*12c0*/  FFMA R16, R44, R17, R61 ;  /* 0x000000112c107223 */ /* 0x000fc8000000003d */
[----:B------:R-:W-:Y:S01]  /*12d0*/  FFMA R17, R43, R18, R16 ;  /* 0x000000122b117223 */ /* 0x000fe20000000010 */
[--C-:B--2---:R-:W-:Y:S02]  /*12e0*/  HADD2.F32 R16, -RZ, R20.reuse.H0_H0 ;  /* 0x20000014ff107230 */ /* 0x104fe40000004100 */
        /* <DEDUP_REMOVED lines=16> */
[----:B------:R-:W-:Y:S02]  /*13f0*/  FFMA R23, R33, R23, R18 ;  /* 0x0000001721177223 */ /* 0x000fe40000000012 */
[----:B------:R-:W1:Y:S02]  /*1400*/  LDS.128 R16, [R51] ;  /* 0x0000000033107984 */ /* 0x000e640000000c00 */
[----:B------:R-:W-:-:S04]  /*1410*/  FFMA R23, R23, UR14, -R52 ;  /* 0x0000000e17177c23 */ /* 0x000fc80008000834 */
[----:B------:R-:W-:-:S05]  /*1420*/  FMUL R23, R23, 1.4426950216293334961 ;  /* 0x3fb8aa3b17177820 */ /* 0x000fca0000400000 */
[----:B------:R-:W-:-:S13]  /*1430*/  FSETP.GEU.AND P4, PT, R23, -126, PT ;  /* 0xc2fc00001700780b */ /* 0x000fda0003f8e000 */
[----:B------:R-:W-:-:S04]  /*1440*/  @!P4 FMUL R23, R23, 0.5 ;  /* 0x3f0000001717c820 */ /* 0x000fc80000400000 */
[----:B------:R2:W3:Y:S02]  /*1450*/  MUFU.EX2 R60, R23 ;  /* 0x00000017003c7308 */ /* 0x0004e40000000800 */
[----:B--2---:R-:W2:Y:S01]  /*1460*/  LDS.128 R20, [R51+0x10] ;  /* 0x0000100033147984 */ /* 0x004ea20000000c00 */
[--C-:B-1----:R-:W-:Y:S02]  /*1470*/  HADD2.F32 R61, -RZ, R16.reuse.H0_H0 ;  /* 0x20000010ff3d7230 */ /* 0x102fe40000004100 */
[----:B------:R-:W-:Y:S02]  /*1480*/  HADD2.F32 R16, -RZ, R16.H1_H1 ;  /* 0x30000010ff107230 */ /* 0x000fe40000004100 */
[----:B---3--:R-:W-:-:S04]  /*1490*/  @!P4 FMUL R60, R60, R60 ;  /* 0x0000003c3c3cc220 */ /* 0x008fc80000400000 */
[----:B------:R-:W-:-:S04]  /*14a0*/  FMUL R60, R50, R60 ;  /* 0x0000003c323c7220 */ /* 0x000fc80000400000 */
[C---:B------:R-:W-:Y:S01]  /*14b0*/  FFMA R4, R60.reuse, R61, R4 ;  /* 0x0000003d3c047223 */ /* 0x040fe20000000004 */
[--C-:B------:R-:W-:Y:S02]  /*14c0*/  HADD2.F32 R61, -RZ, R17.reuse.H0_H0 ;  /* 0x20000011ff3d7230 */ /* 0x100fe40000004100 */
[C---:B------:R-:W-:Y:S01]  /*14d0*/  FFMA R3, R60.reuse, R16, R3 ;  /* 0x000000103c037223 */ /* 0x040fe20000000003 */
[----:B------:R-:W-:Y:S02]  /*14e0*/  HADD2.F32 R17, -RZ, R17.H1_H1 ;  /* 0x30000011ff117230 */ /* 0x000fe40000004100 */
[--C-:B------:R-:W-:Y:S02]  /*14f0*/  HADD2.F32 R16, -RZ, R18.reuse.H0_H0 ;  /* 0x20000012ff107230 */ /* 0x100fe40000004100 */
[C---:B------:R-:W-:Y:S01]  /*1500*/  FFMA R2, R60.reuse, R61, R2 ;  /* 0x0000003d3c027223 */ /* 0x040fe20000000002 */
[----:B------:R-:W-:Y:S01]  /*1510*/  FFMA R0, R60, R17, R0 ;  /* 0x000000113c007223 */ /* 0x000fe20000000000 */
[----:B------:R-:W-:-:S02]  /*1520*/  HADD2.F32 R17, -RZ, R18.H1_H1 ;  /* 0x30000012ff117230 */ /* 0x000fc40000004100 */
[C---:B------:R-:W-:Y:S01]  /*1530*/  FFMA R13, R60.reuse, R16, R13 ;  /* 0x000000103c0d7223 */ /* 0x040fe2000000000d */
[--C-:B------:R-:W-:Y:S02]  /*1540*/  HADD2.F32 R18, -RZ, R19.reuse.H0_H0 ;  /* 0x20000013ff127230 */ /* 0x100fe40000004100 */
[----:B------:R-:W-:Y:S02]  /*1550*/  HADD2.F32 R19, -RZ, R19.H1_H1 ;  /* 0x30000013ff137230 */ /* 0x000fe40000004100 */
[C---:B------:R-:W-:Y:S01]  /*1560*/  FFMA R14, R60.reuse, R17, R14 ;  /* 0x000000113c0e7223 */ /* 0x040fe2000000000e */
[C---:B------:R-:W-:Y:S02]  /*1570*/  FFMA R15, R60.reuse, R18, R15 ;  /* 0x000000123c0f7223 */ /* 0x040fe4000000000f */
[----:B------:R-:W-:Y:S01]  /*1580*/  FFMA R24, R60, R19, R24 ;  /* 0x000000133c187223 */ /* 0x000fe20000000018 */
[--C-:B--2---:R-:W-:Y:S02]  /*1590*/  HADD2.F32 R16, -RZ, R20.reuse.H0_H0 ;  /* 0x20000014ff107230 */ /* 0x104fe40000004100 */
[----:B------:R-:W-:-:S02]  /*15a0*/  HADD2.F32 R17, -RZ, R20.H1_H1 ;  /* 0x30000014ff117230 */ /* 0x000fc40000004100 */
[--C-:B------:R-:W-:Y:S02]  /*15b0*/  HADD2.F32 R20, -RZ, R22.reuse.H0_H0 ;  /* 0x20000016ff147230 */ /* 0x100fe40000004100 */
[C---:B------:R-:W-:Y:S01]  /*15c0*/  FFMA R25, R60.reuse, R16, R25 ;  /* 0x000000103c197223 */ /* 0x040fe20000000019 */
[----:B------:R-:W-:Y:S02]  /*15d0*/  HADD2.F32 R19, -RZ, R22.H1_H1 ;  /* 0x30000016ff137230 */ /* 0x000fe40000004100 */
[C---:B------:R-:W-:Y:S01]  /*15e0*/  FFMA R26, R60.reuse, R17, R26 ;  /* 0x000000113c1a7223 */ /* 0x040fe2000000001a */
[----:B------:R-:W-:Y:S02]  /*15f0*/  HADD2.F32 R18, -RZ, R21.H0_H0 ;  /* 0x20000015ff127230 */ /* 0x000fe40000004100 */
[C---:B------:R-:W-:Y:S01]  /*1600*/  FFMA R29, R60.reuse, R20, R29 ;  /* 0x000000143c1d7223 */ /* 0x040fe2000000001d */
[----:B------:R-:W-:Y:S02]  /*1610*/  HADD2.F32 R22, -RZ, R23.H0_H0 ;  /* 0x20000017ff167230 */ /* 0x000fe40000004100 */
[----:B------:R-:W-:Y:S01]  /*1620*/  FFMA R30, R60, R19, R30 ;  /* 0x000000133c1e7223 */ /* 0x000fe2000000001e */
[----:B------:R-:W-:-:S02]  /*1630*/  HADD2.F32 R21, -RZ, R21.H1_H1 ;  /* 0x30000015ff157230 */ /* 0x000fc40000004100 */
[C---:B------:R-:W-:Y:S01]  /*1640*/  FFMA R27, R60.reuse, R18, R27 ;  /* 0x000000123c1b7223 */ /* 0x040fe2000000001b */
[----:B------:R-:W-:Y:S02]  /*1650*/  HADD2.F32 R23, -RZ, R23.H1_H1 ;  /* 0x30000017ff177230 */ /* 0x000fe40000004100 */
[C---:B------:R-:W-:Y:S01]  /*1660*/  FFMA R31, R60.reuse, R22, R31 ;  /* 0x000000163c1f7223 */ /* 0x040fe2000000001f */
[C---:B------:R-:W-:Y:S02]  /*1670*/  FFMA R28, R60.reuse, R21, R28 ;  /* 0x000000153c1c7223 */ /* 0x040fe4000000001c */
[----:B------:R-:W-:-:S07]  /*1680*/  FFMA R32, R60, R23, R32 ;  /* 0x000000173c207223 */ /* 0x000fce0000000020 */
.L_x_14:
[----:B------:R-:W-:Y:S05]  /*1690*/  BSYNC.RECONVERGENT B2 ;  /* 0x0000000000027941 */ /* 0x000fea0003800200 */
.L_x_13:
[----:B------:R-:W-:Y:S04]  /*16a0*/  BSSY.RECONVERGENT B2, `(.L_x_15) ;  /* 0x000004d000027945 */ /* 0x000fe80003800200 */
[----:B------:R-:W-:Y:S05]  /*16b0*/  @P0 BRA `(.L_x_16) ;  /* 0x00000004002c0947 */ /* 0x000fea0003800000 */
[----:B------:R-:W1:Y:S04]  /*16c0*/  LDS.128 R16, [R53+0x20] ;  /* 0x0000200035107984 */ /* 0x000e680000000c00 */
        /* <DEDUP_REMOVED lines=33> */
[----:B------:R-:W1:Y:S02]  /*18e0*/  LDS.128 R16, [R51+0x20] ;  /* 0x0000200033107984 */ /* 0x000e640000000c00 */
        /* <DEDUP_REMOVED lines=40> */
.L_x_16:
[----:B------:R-:W-:Y:S05]  /*1b70*/  BSYNC.RECONVERGENT B2 ;  /* 0x0000000000027941 */ /* 0x000fea0003800200 */
.L_x_15:
[C---:B------:R-:W-:Y:S01]  /*1b80*/  IADD3 R17, PT, PT, R9.reuse, -0x5, RZ ;  /* 0xfffffffb09117810 */ /* 0x040fe20007ffe0ff */
[----:B------:R-:W-:Y:S01]  /*1b90*/  BSSY.RECONVERGENT B2, `(.L_x_17) ;  /* 0x0000054000027945 */ /* 0x000fe20003800200 */
[C---:B------:R-:W-:Y:S02]  /*1ba0*/  IADD3 R19, PT, PT, R9.reuse, -0x4, RZ ;  /* 0xfffffffc09137810 */ /* 0x040fe40007ffe0ff */
[C---:B------:R-:W-:Y:S02]  /*1bb0*/  IADD3 R21, PT, PT, R9.reuse, -0x3, RZ ;  /* 0xfffffffd09157810 */ /* 0x040fe40007ffe0ff */
[----:B------:R-:W-:Y:S02]  /*1bc0*/  IADD3 R23, PT, PT, R9, -0x2, RZ ;  /* 0xfffffffe09177810 */ /* 0x000fe40007ffe0ff */
[-C--:B------:R-:W-:Y:S02]  /*1bd0*/  ISETP.GE.AND P4, PT, R17, R54.reuse, PT ;  /* 0x000000361100720c */ /* 0x080fe40003f86270 */
[----:B------:R-:W-:-:S02]  /*1be0*/  ISETP.GE.AND P5, PT, R19, R54, PT ;  /* 0x000000361300720c */ /* 0x000fc40003fa6270 */
[-C--:B------:R-:W-:Y:S02]  /*1bf0*/  ISETP.GE.AND P6, PT, R21, R54.reuse, PT ;  /* 0x000000361500720c */ /* 0x080fe40003fc6270 */
[----:B------:R-:W-:Y:S01]  /*1c00*/  ISETP.GE.AND P0, PT, R23, R54, PT ;  /* 0x000000361700720c */ /* 0x000fe20003f06270 */
[----:B------:R-:W-:-:S12]  /*1c10*/  @P3 BRA `(.L_x_18) ;  /* 0x00000004002c3947 */ /* 0x000fd80003800000 */
        /* <DEDUP_REMOVED lines=75> */
.L_x_18:
[----:B------:R-:W-:Y:S05]  /*20d0*/  BSYNC.RECONVERGENT B2 ;  /* 0x0000000000027941 */ /* 0x000fea0003800200 */
.L_x_17:
        /* <DEDUP_REMOVED lines=77> */
.L_x_20:
[----:B------:R-:W-:Y:S05]  /*25b0*/  BSYNC.RECONVERGENT B2 ;  /* 0x0000000000027941 */ /* 0x000fea0003800200 */
.L_x_19:
        /* <DEDUP_REMOVED lines=77> */
.L_x_22:
[----:B------:R-:W-:Y:S05]  /*2a90*/  BSYNC.RECONVERGENT B2 ;  /* 0x0000000000027941 */ /* 0x000fea0003800200 */
.L_x_21:
        /* <DEDUP_REMOVED lines=77> */
.L_x_24:
[----:B------:R-:W-:Y:S05]  /*2f70*/  BSYNC.RECONVERGENT B2 ;  /* 0x0000000000027941 */ /* 0x000fea0003800200 */
.L_x_23:
[C---:B------:R-:W-:Y:S01]  /*2f80*/  IADD3 R17, PT, PT, R9.reuse, -0x1, RZ ;  /* 0xffffffff09117810 */ /* 0x040fe20007ffe0ff */
[----:B------:R-:W-:Y:S01]  /*2f90*/  BSSY.RECONVERGENT B2, `(.L_x_25) ;  /* 0x0000054000027945 */ /* 0x000fe20003800200 */
[C---:B------:R-:W-:Y:S02]  /*2fa0*/  IADD3 R19, PT, PT, R9.reuse, 0x1, RZ ;  /* 0x0000000109137810 */ /* 0x040fe40007ffe0ff */
[C---:B------:R-:W-:Y:S02]  /*2fb0*/  IADD3 R21, PT, PT, R9.reuse, 0x2, RZ ;  /* 0x0000000209157810 */ /* 0x040fe40007ffe0ff */
[----:B------:R-:W-:Y:S02]  /*2fc0*/  IADD3 R23, PT, PT, R9, 0x3, RZ ;  /* 0x0000000309177810 */ /* 0x000fe40007ffe0ff */
        /* <DEDUP_REMOVED lines=80> */
.L_x_26:
[----:B------:R-:W-:Y:S05]  /*34d0*/  BSYNC.RECONVERGENT B2 ;  /* 0x0000000000027941 */ /* 0x000fea0003800200 */
.L_x_25:
[----:B------:R-:W-:Y:S01]  /*34e0*/  BSSY.RECONVERGENT B2, `(.L_x_27) ;  /* 0x000004e000027945 */ /* 0x000fe20003800200 */
[----:B------:R-:W-:-:S03]  /*34f0*/  ISETP.GE.AND P0, PT, R9, R54, PT ;  /* 0x000000360900720c */ /* 0x000fc60003f06270 */
[----:B------:R-:W-:Y:S10]  /*3500*/  @P6 BRA `(.L_x_28) ;  /* 0x00000004002c6947 */ /* 0x000ff40003800000 */
        /* <DEDUP_REMOVED lines=75> */
.L_x_28:
[----:B------:R-:W-:Y:S05]  /*39c0*/  BSYNC.RECONVERGENT B2 ;  /* 0x0000000000027941 */ /* 0x000fea0003800200 */
.L_x_27:
        /* <DEDUP_REMOVED lines=77> */
.L_x_30:
[----:B------:R-:W-:Y:S05]  /*3ea0*/  BSYNC.RECONVERGENT B2 ;  /* 0x0000000000027941 */ /* 0x000fea0003800200 */
.L_x_29:
        /* <DEDUP_REMOVED lines=77> */
.L_x_32:
[----:B------:R-:W-:Y:S05]  /*4380*/  BSYNC.RECONVERGENT B2 ;  /* 0x0000000000027941 */ /* 0x000fea0003800200 */
.L_x_31:
        /* <DEDUP_REMOVED lines=77> */
.L_x_34:
[----:B------:R-:W-:Y:S05]  /*4860*/  BSYNC.RECONVERGENT B2 ;  /* 0x0000000000027941 */ /* 0x000fea0003800200 */
.L_x_33:
[C---:B------:R-:W-:Y:S01]  /*4870*/  IADD3 R17, PT, PT, R9.reuse, 0x4, RZ ;  /* 0x0000000409117810 */ /* 0x040fe20007ffe0ff */
        /* <DEDUP_REMOVED lines=13> */
[----:B------:R-:W-:Y:S01]  /*4950*/  FFMA R16, R48, R61, RZ ;  /* 0x0000003d30107223 */ /* 0x000fe200000000ff */
[--C-:B------:R-:W-:Y:S02]  /*4960*/  HADD2.F32 R61, -RZ, R17.reuse.H0_H0 ;  /* 0x20000011ff3d7230 */ /* 0x100fe40000004100 */
[----:B------:R-:W-:Y:S02]  /*4970*/  HADD2.F32 R17, -RZ, R17.H1_H1 ;  /* 0x30000011ff117230 */ /* 0x000fe40000004100 */
        /* <DEDUP_REMOVED lines=29> */
[----:B------:R-:W-:Y:S02]  /*4b50*/  FMUL R60, R23, 1.4426950216293334961 ;  /* 0x3fb8aa3b173c7820 */ /* 0x000fe40000400000 */
[----:B------:R-:W2:Y:S03]  /*4b60*/  LDS.128 R20, [R51+0x170] ;  /* 0x0001700033147984 */ /* 0x000ea60000000c00 */
[----:B------:R-:W-:-:S13]  /*4b70*/  FSETP.GEU.AND P3, PT, R60, -126, PT ;  /* 0xc2fc00003c00780b */ /* 0x000fda0003f6e000 */
[----:B------:R-:W-:-:S04]  /*4b80*/  @!P3 FMUL R60, R60, 0.5 ;  /* 0x3f0000003c3cb820 */ /* 0x000fc80000400000 */
[----:B------:R3:W4:Y:S01]  /*4b90*/  MUFU.EX2 R61, R60 ;  /* 0x0000003c003d7308 */ /* 0x0007220000000800 */
[--C-:B-1----:R-:W-:Y:S02]  /*4ba0*/  HADD2.F32 R54, -RZ, R16.reuse.H0_H0 ;  /* 0x20000010ff367230 */ /* 0x102fe40000004100 */
[----:B------:R-:W-:Y:S02]  /*4bb0*/  HADD2.F32 R16, -RZ, R16.H1_H1 ;  /* 0x30000010ff107230 */ /* 0x000fe40000004100 */
[--C-:B---3--:R-:W-:Y:S02]  /*4bc0*/  HADD2.F32 R60, -RZ, R17.reuse.H0_H0 ;  /* 0x20000011ff3c7230 */ /* 0x108fe40000004100 */
[----:B----4-:R-:W-:Y:S01]  /*4bd0*/  @!P3 FMUL R61, R61, R61 ;  /* 0x0000003d3d3db220 */ /* 0x010fe20000400000 */
[----:B------:R-:W-:-:S03]  /*4be0*/  HADD2.F32 R17, -RZ, R17.H1_H1 ;  /* 0x30000011ff117230 */ /* 0x000fc60000004100 */
[----:B------:R-:W-:-:S04]  /*4bf0*/  FMUL R61, R50, R61 ;  /* 0x0000003d323d7220 */ /* 0x000fc80000400000 */
[C---:B------:R-:W-:Y:S01]  /*4c00*/  FFMA R4, R61.reuse, R54, R4 ;  /* 0x000000363d047223 */ /* 0x040fe20000000004 */
[C---:B------:R-:W-:Y:S01]  /*4c10*/  FFMA R3, R61.reuse, R16, R3 ;  /* 0x000000103d037223 */ /* 0x040fe20000000003 */
[--C-:B------:R-:W-:Y:S02]  /*4c20*/  HADD2.F32 R16, -RZ, R18.reuse.H0_H0 ;  /* 0x20000012ff107230 */ /* 0x100fe40000004100 */
[C---:B------:R-:W-:Y:S01]  /*4c30*/  FFMA R0, R61.reuse, R17, R0 ;  /* 0x000000113d007223 */ /* 0x040fe20000000000 */
[--C-:B------:R-:W-:Y:S02]  /*4c40*/  HADD2.F32 R54, -RZ, R19.reuse.H0_H0 ;  /* 0x20000013ff367230 */ /* 0x100fe40000004100 */
[C---:B------:R-:W-:Y:S01]  /*4c50*/  FFMA R2, R61.reuse, R60, R2 ;  /* 0x0000003c3d027223 */ /* 0x040fe20000000002 */
[----:B------:R-:W-:Y:S02]  /*4c60*/  HADD2.F32 R19, -RZ, R19.H1_H1 ;  /* 0x30000013ff137230 */ /* 0x000fe40000004100 */
[----:B------:R-:W-:Y:S01]  /*4c70*/  FFMA R13, R61, R16, R13 ;  /* 0x000000103d0d7223 */ /* 0x000fe2000000000d */
[----:B------:R-:W-:-:S02]  /*4c80*/  HADD2.F32 R18, -RZ, R18.H1_H1 ;  /* 0x30000012ff127230 */ /* 0x000fc40000004100 */
[C---:B------:R-:W-:Y:S01]  /*4c90*/  FFMA R15, R61.reuse, R54, R15 ;  /* 0x000000363d0f7223 */ /* 0x040fe2000000000f */
[--C-:B--2---:R-:W-:Y:S02]  /*4ca0*/  HADD2.F32 R16, -RZ, R20.reuse.H0_H0 ;  /* 0x20000014ff107230 */ /* 0x104fe40000004100 */
[C---:B------:R-:W-:Y:S01]  /*4cb0*/  FFMA R24, R61.reuse, R19, R24 ;  /* 0x000000133d187223 */ /* 0x040fe20000000018 */
[----:B------:R-:W-:Y:S02]  /*4cc0*/  HADD2.F32 R17, -RZ, R20.H1_H1 ;  /* 0x30000014ff117230 */ /* 0x000fe40000004100 */
[C---:B------:R-:W-:Y:S01]  /*4cd0*/  FFMA R14, R61.reuse, R18, R14 ;  /* 0x000000123d0e7223 */ /* 0x040fe2000000000e */
[--C-:B------:R-:W-:Y:S02]  /*4ce0*/  HADD2.F32 R20, -RZ, R22.reuse.H0_H0 ;  /* 0x20000016ff147230 */ /* 0x100fe40000004100 */
[----:B------:R-:W-:Y:S01]  /*4cf0*/  FFMA R25, R61, R16, R25 ;  /* 0x000000103d197223 */ /* 0x000fe20000000019 */
[----:B------:R-:W-:-:S02]  /*4d00*/  HADD2.F32 R19, -RZ, R22.H1_H1 ;  /* 0x30000016ff137230 */ /* 0x000fc40000004100 */
[C---:B------:R-:W-:Y:S01]  /*4d10*/  FFMA R26, R61.reuse, R17, R26 ;  /* 0x000000113d1a7223 */ /* 0x040fe2000000001a */
[----:B------:R-:W-:Y:S02]  /*4d20*/  HADD2.F32 R18, -RZ, R21.H0_H0 ;  /* 0x20000015ff127230 */ /* 0x000fe40000004100 */
[C---:B------:R-:W-:Y:S01]  /*4d30*/  FFMA R29, R61.reuse, R20, R29 ;  /* 0x000000143d1d7223 */ /* 0x040fe2000000001d */
[----:B------:R-:W-:Y:S02]  /*4d40*/  HADD2.F32 R22, -RZ, R23.H0_H0 ;  /* 0x20000017ff167230 */ /* 0x000fe40000004100 */
[C---:B------:R-:W-:Y:S01]  /*4d50*/  FFMA R30, R61.reuse, R19, R30 ;  /* 0x000000133d1e7223 */ /* 0x040fe2000000001e */
[----:B------:R-:W-:Y:S02]  /*4d60*/  HADD2.F32 R21, -RZ, R21.H1_H1 ;  /* 0x30000015ff157230 */ /* 0x000fe40000004100 */
[----:B------:R-:W-:Y:S01]  /*4d70*/  FFMA R27, R61, R18, R27 ;  /* 0x000000123d1b7223 */ /* 0x000fe2000000001b */
[----:B------:R-:W-:-:S02]  /*4d80*/  HADD2.F32 R23, -RZ, R23.H1_H1 ;  /* 0x30000017ff177230 */ /* 0x000fc40000004100 */
[C---:B------:R-:W-:Y:S01]  /*4d90*/  FFMA R31, R61.reuse, R22, R31 ;  /* 0x000000163d1f7223 */ /* 0x040fe2000000001f */
[C---:B------:R-:W-:Y:S02]  /*4da0*/  FFMA R28, R61.reuse, R21, R28 ;  /* 0x000000153d1c7223 */ /* 0x040fe4000000001c */
[----:B------:R-:W-:-:S07]  /*4db0*/  FFMA R32, R61, R23, R32 ;  /* 0x000000173d207223 */ /* 0x000fce0000000020 */
.L_x_36:
[----:B------:R-:W-:Y:S05]  /*4dc0*/  BSYNC.RECONVERGENT B2 ;  /* 0x0000000000027941 */ /* 0x000fea0003800200 */
.L_x_35:
[----:B------:R-:W-:Y:S04]  /*4dd0*/  BSSY.RECONVERGENT B2, `(.L_x_37) ;  /* 0x000004d000027945 */ /* 0x000fe80003800200 */
[----:B------:R-:W-:Y:S05]  /*4de0*/  @P0 BRA `(.L_x_38) ;  /* 0x00000004002c0947 */ /* 0x000fea0003800000 */
        /* <DEDUP_REMOVED lines=75> */
.L_x_38:
[----:B------:R-:W-:Y:S05]  /*52a0*/  BSYNC.RECONVERGENT B2 ;  /* 0x0000000000027941 */ /* 0x000fea0003800200 */
.L_x_37:
        /* <DEDUP_REMOVED lines=77> */
.L_x_40:
[----:B------:R-:W-:Y:S05]  /*5780*/  BSYNC.RECONVERGENT B2 ;  /* 0x0000000000027941 */ /* 0x000fea0003800200 */
.L_x_39:
        /* <DEDUP_REMOVED lines=77> */
.L_x_42:
[----:B------:R-:W-:Y:S05]  /*5c60*/  BSYNC.RECONVERGENT B2 ;  /* 0x0000000000027941 */ /* 0x000fea0003800200 */
.L_x_41:
[----:B------:R-:W-:Y:S01]  /*5c70*/  MOV R60, R55 ;  /* 0x00000037003c7202 */ /* 0x000fe20000000f00 */
[----:B------:R-:W-:Y:S06]  /*5c80*/  @P6 BRA `(.L_x_9) ;  /* 0x00000004002c6947 */ /* 0x000fec0003800000 */
[----:B------:R-:W1:Y:S04]  /*5c90*/  LDS.128 R16, [R53+0x1e0] ;  /* 0x0001e00035107984 */ /* 0x000e680000000c00 */
[----:B------:R-:W2:Y:S01]  /*5ca0*/  LDS.128 R20, [R53+0x1f0] ;  /* 0x0001f00035147984 */ /* 0x000ea20000000c00 */
[--C-:B-1----:R-:W-:Y:S02]  /*5cb0*/  HADD2.F32 R55, -RZ, R16.reuse.H0_H0 ;  /* 0x20000010ff377230 */ /* 0x102fe40000004100 */
[----:B------:R-:W-:Y:S02]  /*5cc0*/  HADD2.F32 R54, -RZ, R16.H1_H1 ;  /* 0x30000010ff367230 */ /* 0x000fe40000004100 */
[--C-:B------:R-:W-:Y:S02]  /*5cd0*/  HADD2.F32 R61, -RZ, R17.reuse.H0_H0 ;  /* 0x20000011ff3d7230 */ /* 0x100fe40000004100 */
[----:B------:R-:W-:Y:S01]  /*5ce0*/  FFMA R16, R48, R55, RZ ;  /* 0x0000003730107223 */ /* 0x000fe200000000ff */
[----:B------:R-:W-:-:S03]  /*5cf0*/  HADD2.F32 R17, -RZ, R17.H1_H1 ;  /* 0x30000011ff117230 */ /* 0x000fc60000004100 */
        /* <DEDUP_REMOVED lines=33> */
[----:B------:R-:W3:Y:S01]  /*5f10*/  MUFU.EX2 R55, R52 ;  /* 0x0000003400377308 */ /* 0x000ee20000000800 */
[--C-:B-1----:R-:W-:Y:S02]  /*5f20*/  HADD2.F32 R53, -RZ, R16.reuse.H0_H0 ;  /* 0x20000010ff357230 */ /* 0x102fe40000004100 */
[--C-:B------:R-:W-:Y:S02]  /*5f30*/  HADD2.F32 R61, -RZ, R17.reuse.H0_H0 ;  /* 0x20000011ff3d7230 */ /* 0x100fe40000004100 */
[----:B------:R-:W-:Y:S02]  /*5f40*/  HADD2.F32 R16, -RZ, R16.H1_H1 ;  /* 0x30000010ff107230 */ /* 0x000fe40000004100 */
[----:B---3--:R-:W-:Y:S01]  /*5f50*/  @!P0 FMUL R55, R55, R55 ;  /* 0x0000003737378220 */ /* 0x008fe20000400000 */
[----:B------:R-:W-:Y:S02]  /*5f60*/  HADD2.F32 R17, -RZ, R17.H1_H1 ;  /* 0x30000011ff117230 */ /* 0x000fe40000004100 */
[----:B------:R-:W-:-:S02]  /*5f70*/  HADD2.F32 R54, -RZ, R19.H0_H0 ;  /* 0x20000013ff367230 */ /* 0x000fc40000004100 */
[----:B------:R-:W-:Y:S01]  /*5f80*/  FMUL R55, R50, R55 ;  /* 0x0000003732377220 */ /* 0x000fe20000400000 */
[--C-:B------:R-:W-:Y:S02]  /*5f90*/  HADD2.F32 R50, -RZ, R18.reuse.H0_H0 ;  /* 0x20000012ff327230 */ /* 0x100fe40000004100 */
[----:B------:R-:W-:Y:S02]  /*5fa0*/  HADD2.F32 R19, -RZ, R19.H1_H1 ;  /* 0x30000013ff137230 */ /* 0x000fe40000004100 */
[C---:B------:R-:W-:Y:S01]  /*5fb0*/  FFMA R3, R55.reuse, R16, R3 ;  /* 0x0000001037037223 */ /* 0x040fe20000000003 */
[----:B------:R-:W-:Y:S02]  /*5fc0*/  HADD2.F32 R18, -RZ, R18.H1_H1 ;  /* 0x30000012ff127230 */ /* 0x000fe40000004100 */
[C---:B------:R-:W-:Y:S01]  /*5fd0*/  FFMA R0, R55.reuse, R17, R0 ;  /* 0x0000001137007223 */ /* 0x040fe20000000000 */
[--C-:B--2---:R-:W-:Y:S02]  /*5fe0*/  HADD2.F32 R16, -RZ, R20.reuse.H0_H0 ;  /* 0x20000014ff107230 */ /* 0x104fe40000004100 */
[----:B------:R-:W-:Y:S01]  /*5ff0*/  FFMA R24, R55, R19, R24 ;  /* 0x0000001337187223 */ /* 0x000fe20000000018 */
[----:B------:R-:W-:-:S02]  /*6000*/  HADD2.F32 R17, -RZ, R20.H1_H1 ;  /* 0x30000014ff117230 */ /* 0x000fc40000004100 */
[C---:B------:R-:W-:Y:S01]  /*6010*/  FFMA R14, R55.reuse, R18, R14 ;  /* 0x00000012370e7223 */ /* 0x040fe2000000000e */
[--C-:B------:R-:W-:Y:S02]  /*6020*/  HADD2.F32 R20, -RZ, R22.reuse.H0_H0 ;  /* 0x20000016ff147230 */ /* 0x100fe40000004100 */
[C---:B------:R-:W-:Y:S01]  /*6030*/  FFMA R4, R55.reuse, R53, R4 ;  /* 0x0000003537047223 */ /* 0x040fe20000000004 */
[----:B------:R-:W-:Y:S02]  /*6040*/  HADD2.F32 R19, -RZ, R22.H1_H1 ;  /* 0x30000016ff137230 */ /* 0x000fe40000004100 */
[C---:B------:R-:W-:Y:S01]  /*6050*/  FFMA R2, R55.reuse, R61, R2 ;  /* 0x0000003d37027223 */ /* 0x040fe20000000002 */
[----:B------:R-:W-:Y:S02]  /*6060*/  HADD2.F32 R18, -RZ, R21.H0_H0 ;  /* 0x20000015ff127230 */ /* 0x000fe40000004100 */
[----:B------:R-:W-:Y:S01]  /*6070*/  FFMA R13, R55, R50, R13 ;  /* 0x00000032370d7223 */ /* 0x000fe2000000000d */
[----:B------:R-:W-:-:S02]  /*6080*/  HADD2.F32 R22, -RZ, R23.H0_H0 ;  /* 0x20000017ff167230 */ /* 0x000fc40000004100 */
[C---:B------:R-:W-:Y:S01]  /*6090*/  FFMA R15, R55.reuse, R54, R15 ;  /* 0x00000036370f7223 */ /* 0x040fe2000000000f */
[----:B------:R-:W-:Y:S02]  /*60a0*/  HADD2.F32 R21, -RZ, R21.H1_H1 ;  /* 0x30000015ff157230 */ /* 0x000fe40000004100 */
[C---:B------:R-:W-:Y:S01]  /*60b0*/  FFMA R25, R55.reuse, R16, R25 ;  /* 0x0000001037197223 */ /* 0x040fe20000000019 */
[----:B------:R-:W-:Y:S02]  /*60c0*/  HADD2.F32 R23, -RZ, R23.H1_H1 ;  /* 0x30000017ff177230 */ /* 0x000fe40000004100 */
[C---:B------:R-:W-:Y:S01]  /*60d0*/  FFMA R26, R55.reuse, R17, R26 ;  /* 0x00000011371a7223 */ /* 0x040fe2000000001a */
[C---:B------:R-:W-:Y:S01]  /*60e0*/  FFMA R27, R55.reuse, R18, R27 ;  /* 0x00000012371b7223 */ /* 0x040fe2000000001b */
[C---:B------:R-:W-:Y:S01]  /*60f0*/  FFMA R28, R55.reuse, R21, R28 ;  /* 0x00000015371c7223 */ /* 0x040fe2000000001c */
[C---:B------:R-:W-:Y:S01]  /*6100*/  FFMA R29, R55.reuse, R20, R29 ;  /* 0x00000014371d7223 */ /* 0x040fe2000000001d */
[C---:B------:R-:W-:Y:S01]  /*6110*/  FFMA R30, R55.reuse, R19, R30 ;  /* 0x00000013371e7223 */ /* 0x040fe2000000001e */
[C---:B------:R-:W-:Y:S01]  /*6120*/  FFMA R31, R55.reuse, R22, R31 ;  /* 0x00000016371f7223 */ /* 0x040fe2000000001f */
[----:B------:R-:W-:-:S07]  /*6130*/  FFMA R32, R55, R23, R32 ;  /* 0x0000001737207223 */ /* 0x000fce0000000020 */
.L_x_9:
[----:B------:R-:W-:Y:S05]  /*6140*/  BSYNC B1 ;  /* 0x0000000000017941 */ /* 0x000fea0003800000 */
.L_x_8:
[----:B------:R-:W-:-:S13]  /*6150*/  ISETP.GE.AND P0, PT, R10, UR5, PT ;  /* 0x000000050a007c0c */ /* 0x000fda000bf06270 */
[----:B------:R-:W-:Y:S05]  /*6160*/  @P0 BRA `(.L_x_43) ;  /* 0x0000000000100947 */ /* 0x000fea0003800000 */
[----:B------:R-:W-:-:S04]  /*6170*/  DEPBAR.LE SB0, 0x0 ;  /* 0x000080000000791a */ /* 0x000fc80000000000 */
[----:B------:R-:W-:Y:S05]  /*6180*/  WARPSYNC.ALL ;  /* 0x0000000000007948 */ /* 0x000fea0003800000 */
[----:B------:R-:W-:Y:S01]  /*6190*/  LOP3.LUT R8, R8, 0x1, RZ, 0x3c, !PT ;  /* 0x0000000108087812 */ /* 0x000fe200078e3cff */
[----:B------:R-:W-:Y:S06]  /*61a0*/  BAR.SYNC.DEFER_BLOCKING 0x0 ;  /* 0x0000000000007b1d */ /* 0x000fec0000010000 */
.L_x_43:
[----:B------:R-:W-:Y:S02]  /*61b0*/  IADD3 R9, PT, PT, R9, 0x10, RZ ;  /* 0x0000001009097810 */ /* 0x000fe40007ffe0ff */
[----:B------:R-:W-:Y:S02]  /*61c0*/  IADD3 R49, PT, PT, R49, 0x10, RZ ;  /* 0x0000001031317810 */ /* 0x000fe40007ffe0ff */
[----:B------:R-:W-:Y:S01]  /*61d0*/  IADD3 R11, PT, PT, R11, 0x100, RZ ;  /* 0x000001000b0b7810 */ /* 0x000fe20007ffe0ff */
[----:B------:R-:W-:Y:S06]  /*61e0*/  @P2 BRA `(.L_x_44) ;  /* 0xffffffa400502947 */ /* 0x000fec000383ffff */
[----:B------:R-:W-:Y:S05]  /*61f0*/  BSYNC B0 ;  /* 0x0000000000007941 */ /* 0x000fea0003800000 */
.L_x_3:
[----:B------:R-:W-:Y:S05]  /*6200*/  @!P1 EXIT ;  /* 0x000000000000994d */ /* 0x000fea0003800000 */
[C---:B------:R-:W-:Y:S01]  /*6210*/  IADD3 R5, PT, PT, R7.reuse, 0x1800000, RZ ;  /* 0x0180000007057810 */ /* 0x040fe20007ffe0ff */
[----:B------:R-:W-:Y:S01]  /*6220*/  BSSY.RECONVERGENT B0, `(.L_x_45) ;  /* 0x000000c000007945 */ /* 0x000fe20003800200 */
[----:B------:R-:W-:Y:S02]  /*6230*/  FSETP.GT.AND P3, PT, R7, RZ, PT ;  /* 0x000000ff0700720b */ /* 0x000fe40003f64000 */
[----:B------:R-:W-:-:S04]  /*6240*/  LOP3.LUT R5, R5, 0x7f800000, RZ, 0xc0, !PT ;  /* 0x7f80000005057812 */ /* 0x000fc800078ec0ff */
[----:B------:R-:W-:-:S13]  /*6250*/  ISETP.GT.U32.AND P0, PT, R5, 0x1ffffff, PT ;  /* 0x01ffffff0500780c */ /* 0x000fda0003f04070 */
[----:B------:R-:W-:Y:S05]  /*6260*/  @P0 BRA `(.L_x_46) ;  /* 0x00000000000c0947 */ /* 0x000fea0003800000 */
[----:B------:R-:W-:-:S07]  /*6270*/  MOV R12, 0x6290 ;  /* 0x00006290000c7802 */ /* 0x000fce0000000f00 */
[----:B------:R-:W-:Y:S05]  /*6280*/  CALL.REL.NOINC `($__internal_0_$__cuda_sm20_rcp_rn_f32_slowpath) ;  /* 0x0000000800007944 */ /* 0x000fea0003c00000 */
[----:B------:R-:W-:Y:S05]  /*6290*/  BRA `(.L_x_47) ;  /* 0x0000000000107947 */ /* 0x000fea0003800000 */
.L_x_46:
[----:B------:R-:W1:Y:S02]  /*62a0*/  MUFU.RCP R8, R7 ;  /* 0x0000000700087308 */ /* 0x000e640000001000 */
[----:B-1----:R-:W-:-:S04]  /*62b0*/  FFMA R5, R8, R7, -1 ;  /* 0xbf80000008057423 */ /* 0x002fc80000000007 */
[----:B------:R-:W-:-:S04]  /*62c0*/  FADD.FTZ R5, -R5, -RZ ;  /* 0x800000ff05057221 */ /* 0x000fc80000010100 */
[----:B------:R-:W-:-:S07]  /*62d0*/  FFMA R5, R8, R5, R8 ;  /* 0x0000000508057223 */ /* 0x000fce0000000008 */
.L_x_47:
[----:B------:R-:W-:Y:S05]  /*62e0*/  BSYNC.RECONVERGENT B0 ;  /* 0x0000000000007941 */ /* 0x000fea0003800200 */
.L_x_45:
[----:B------:R-:W1:Y:S01]  /*62f0*/  LDC.64 R8, c[0x0][0x398] ;  /* 0x0000e600ff087b82 */ /* 0x000e620000000a00 */
[----:B------:R-:W-:Y:S02]  /*6300*/  SHF.L.U32 R7, R6, 0x4, RZ ;  /* 0x0000000406077819 */ /* 0x000fe400000006ff */
[----:B------:R-:W-:-:S05]  /*6310*/  FSEL R5, R5, RZ, P3 ;  /* 0x000000ff05057208 */ /* 0x000fca0001800000 */
[C---:B------:R-:W-:Y:S01]  /*6320*/  FMUL R3, R5.reuse, R3 ;  /* 0x0000000305037220 */ /* 0x040fe20000400000 */
        /* <DEDUP_REMOVED lines=12> */
[----:B------:R-:W-:Y:S01]  /*63f0*/  FMUL R31, R5, R31 ;  /* 0x0000001f051f7220 */ /* 0x000fe20000400000 */
[----:B-1----:R-:W-:-:S04]  /*6400*/  IMAD.WIDE.U32 R6, R7, 0x4, R8 ;  /* 0x0000000407067825 */ /* 0x002fc800078e0008 */
[C---:B------:R-:W-:Y:S01]  /*6410*/  FMUL R9, R5.reuse, R4 ;  /* 0x0000000405097220 */ /* 0x040fe20000400000 */
[----:B------:R-:W-:Y:S01]  /*6420*/  FMUL R5, R5, R32 ;  /* 0x0000002005057220 */ /* 0x000fe20000400000 */
[----:B------:R-:W-:Y:S04]  /*6430*/  STG.E desc[UR8][R6.64+0x4], R3 ;  /* 0x0000040306007986 */ /* 0x000fe8000c101908 */
        /* <DEDUP_REMOVED lines=14> */
[----:B------:R-:W-:Y:S01]  /*6520*/  STG.E desc[UR8][R6.64+0x3c], R5 ;  /* 0x00003c0506007986 */ /* 0x000fe2000c101908 */
[----:B------:R-:W-:Y:S05]  /*6530*/  EXIT ;  /* 0x000000000000794d */ /* 0x000fea0003800000 */
.L_x_12:
[----:B------:R-:W-:Y:S01]  /*6540*/  HFMA2 R18, -RZ, RZ, 0, 9.5367431640625e-07 ;  /* 0x00000010ff127431 */ /* 0x000fe200000001ff */
[----:B------:R-:W-:Y:S01]  /*6550*/  BSSY B2, `(.L_x_48) ;  /* 0x0000007000027945 */ /* 0x000fe20003800000 */
[----:B------:R-:W-:Y:S02]  /*6560*/  MOV R51, R17 ;  /* 0x0000001100337202 */ /* 0x000fe40000000f00 */
[----:B------:R-:W-:Y:S02]  /*6570*/  MOV R19, 0x1f ;  /* 0x0000001f00137802 */ /* 0x000fe40000000f00 */
[----:B------:R-:W-:-:S07]  /*6580*/  MOV R20, 0xffff ;  /* 0x0000ffff00147802 */ /* 0x000fce0000000f00 */
[----:B------:R-:W-:Y:S05]  /*6590*/  WARPSYNC.COLLECTIVE R20, `(.L_x_49) ;  /* 0x0000000014087348 */ /* 0x000fea0003c00000 */
[----:B------:R1:W2:Y:S02]  /*65a0*/  SHFL.BFLY P0, R50, R51, R18, R19 ;  /* 0x0c00001233327389 */ /* 0x0002a40000000013 */
[----:B-12---:R-:W-:Y:S05]  /*65b0*/  ENDCOLLECTIVE ;  /* 0x000000000000791b */ /* 0x006fea0003800000 */
.L_x_49:
[----:B------:R-:W-:Y:S05]  /*65c0*/  BSYNC B2 ;  /* 0x0000000000027941 */ /* 0x000fea0003800000 */
.L_x_48:
[----:B------:R-:W-:Y:S01]  /*65d0*/  MOV R16, R50 ;  /* 0x0000003200107202 */ /* 0x000fe20000000f00 */
[----:B------:R-:W-:Y:S01]  /*65e0*/  HFMA2 R18, -RZ, RZ, 0, 4.76837158203125e-07 ;  /* 0x00000008ff127431 */ /* 0x000fe200000001ff */
[----:B------:R-:W-:Y:S02]  /*65f0*/  MOV R19, 0x1f ;  /* 0x0000001f00137802 */ /* 0x000fe40000000f00 */
[----:B------:R-:W-:Y:S02]  /*6600*/  FMNMX R16, R16, R17, !PT ;  /* 0x0000001110107209 */ /* 0x000fe40007800000 */
[----:B------:R-:W-:Y:S02]  /*6610*/  MOV R20, 0xffff ;  /* 0x0000ffff00147802 */ /* 0x000fe40000000f00 */
[----:B------:R-:W-:-:S07]  /*6620*/  MOV R51, R16 ;  /* 0x0000001000337202 */ /* 0x000fce0000000f00 */
[----:B------:R-:W-:Y:S05]  /*6630*/  WARPSYNC.COLLECTIVE R20, `(.L_x_50) ;  /* 0x0000000014087348 */ /* 0x000fea0003c00000 */
[----:B------:R1:W2:Y:S02]  /*6640*/  SHFL.BFLY P0, R50, R51, R18, R19 ;  /* 0x0c00001233327389 */ /* 0x0002a40000000013 */
[----:B-12---:R-:W-:Y:S05]  /*6650*/  ENDCOLLECTIVE ;  /* 0x000000000000791b */ /* 0x006fea0003800000 */
.L_x_50:
[----:B------:R-:W-:Y:S01]  /*6660*/  HFMA2 R18, -RZ, RZ, 0, 2.384185791015625e-07 ;  /* 0x00000004ff127431 */ /* 0x000fe200000001ff */
[----:B------:R-:W-:-:S04]  /*6670*/  MOV R21, R50 ;  /* 0x0000003200157202 */ /* 0x000fc80000000f00 */
[----:B------:R-:W-:Y:S01]  /*6680*/  FMNMX R21, R16, R21, !PT ;  /* 0x0000001510157209 */ /* 0x000fe20007800000 */
[----:B------:R-:W-:-:S03]  /*6690*/  HFMA2 R16, -RZ, RZ, 0, 0 ;  /* 0x00000000ff107431 */ /* 0x000fc600000001ff */
[----:B------:R-:W-:-:S07]  /*66a0*/  MOV R51, R21 ;  /* 0x0000001500337202 */ /* 0x000fce0000000f00 */
[----:B------:R-:W-:Y:S05]  /*66b0*/  WARPSYNC.COLLECTIVE R20, `(.L_x_51) ;  /* 0x0000000014087348 */ /* 0x000fea0003c00000 */
[----:B------:R1:W2:Y:S02]  /*66c0*/  SHFL.BFLY P0, R50, R51, R18, R19 ;  /* 0x0c00001233327389 */ /* 0x0002a40000000013 */
[----:B-12---:R-:W-:Y:S05]  /*66d0*/  ENDCOLLECTIVE ;  /* 0x000000000000791b */ /* 0x006fea0003800000 */
.L_x_51:
[----:B------:R-:W-:Y:S01]  /*66e0*/  HFMA2 R18, -RZ, RZ, 0, 1.1920928955078125e-07 ;  /* 0x00000002ff127431 */ /* 0x000fe200000001ff */
[----:B------:R-:W-:-:S04]  /*66f0*/  MOV R22, R50 ;  /* 0x0000003200167202 */ /* 0x000fc80000000f00 */
[----:B------:R-:W-:-:S04]  /*6700*/  FMNMX R22, R21, R22, !PT ;  /* 0x0000001615167209 */ /* 0x000fc80007800000 */
[----:B------:R-:W-:-:S07]  /*6710*/  MOV R51, R22 ;  /* 0x0000001600337202 */ /* 0x000fce0000000f00 */
[----:B------:R-:W-:Y:S05]  /*6720*/  WARPSYNC.COLLECTIVE R20, `(.L_x_52) ;  /* 0x0000000014087348 */ /* 0x000fea0003c00000 */
[----:B------:R1:W2:Y:S02]  /*6730*/  SHFL.BFLY P0, R50, R51, R18, R19 ;  /* 0x0c00001233327389 */ /* 0x0002a40000000013 */
[----:B-12---:R-:W-:Y:S05]  /*6740*/  ENDCOLLECTIVE ;  /* 0x000000000000791b */ /* 0x006fea0003800000 */
.L_x_52:
[----:B------:R-:W-:Y:S01]  /*6750*/  HFMA2 R18, -RZ, RZ, 0, 5.9604644775390625e-08 ;  /* 0x00000001ff127431 */ /* 0x000fe200000001ff */
[----:B------:R-:W-:-:S04]  /*6760*/  MOV R23, R50 ;  /* 0x0000003200177202 */ /* 0x000fc80000000f00 */
[----:B------:R-:W-:-:S04]  /*6770*/  FMNMX R23, R22, R23, !PT ;  /* 0x0000001716177209 */ /* 0x000fc80007800000 */
[----:B------:R-:W-:-:S07]  /*6780*/  MOV R51, R23 ;  /* 0x0000001700337202 */ /* 0x000fce0000000f00 */
[----:B------:R-:W-:Y:S05]  /*6790*/  WARPSYNC.COLLECTIVE R20, `(.L_x_53) ;  /* 0x0000000014087348 */ /* 0x000fea0003c00000 */
[----:B------:R1:W2:Y:S02]  /*67a0*/  SHFL.BFLY P0, R50, R51, R18, R19 ;  /* 0x0c00001233327389 */ /* 0x0002a40000000013 */
[----:B-12---:R-:W-:Y:S05]  /*67b0*/  ENDCOLLECTIVE ;  /* 0x000000000000791b */ /* 0x006fea0003800000 */
.L_x_53:
[----:B------:R-:W-:Y:S01]  /*67c0*/  HFMA2 R18, -RZ, RZ, 0, 9.5367431640625e-07 ;  /* 0x00000010ff127431 */ /* 0x000fe200000001ff */
[----:B------:R-:W-:Y:S02]  /*67d0*/  MOV R52, R50 ;  /* 0x0000003200347202 */ /* 0x000fe40000000f00 */
[----:B------:R-:W-:Y:S02]  /*67e0*/  PLOP3.LUT P0, PT, PT, PT, PT, 0x80, 0x8 ;  /* 0x000000000008781c */ /* 0x000fe40003f0f070 */
[----:B------:R-:W-:-:S05]  /*67f0*/  FMNMX R52, R23, R52, !PT ;  /* 0x0000003417347209 */ /* 0x000fca0007800000 */
[----:B------:R-:W-:-:S04]  /*6800*/  @!P3 FADD R17, -R52, R17 ;  /* 0x000000113411b221 */ /* 0x000fc80000000100 */
[----:B------:R-:W-:-:S05]  /*6810*/  @!P3 FMUL R17, R17, 1.4426950216293334961 ;  /* 0x3fb8aa3b1111b820 */ /* 0x000fca0000400000 */
[----:B------:R-:W-:-:S04]  /*6820*/  @!P3 FSETP.GEU.AND P4, PT, R17, -126, PT ;  /* 0xc2fc00001100b80b */ /* 0x000fc80003f8e000 */
[----:B------:R-:W-:-:S13]  /*6830*/  @!P3 PLOP3.LUT P0, PT, P4, PT, PT, 0x80, 0x8 ;  /* 0x000000000008b81c */ /* 0x000fda000270f070 */
[----:B------:R-:W-:-:S04]  /*6840*/  @!P0 FMUL R17, R17, 0.5 ;  /* 0x3f00000011118820 */ /* 0x000fc80000400000 */
[----:B------:R-:W1:Y:S02]  /*6850*/  @!P3 MUFU.EX2 R21, R17 ;  /* 0x000000110015b308 */ /* 0x000e640000000800 */
[----:B-1----:R-:W-:-:S05]  /*6860*/  @!P0 FMUL R21, R21, R21 ;  /* 0x0000001515158220 */ /* 0x002fca0000400000 */
[----:B------:R-:W-:-:S04]  /*6870*/  @!P3 MOV R16, R21 ;  /* 0x000000150010b202 */ /* 0x000fc80000000f00 */
[----:B------:R-:W-:-:S07]  /*6880*/  MOV R51, R16 ;  /* 0x0000001000337202 */ /* 0x000fce0000000f00 */
[----:B------:R-:W-:Y:S05]  /*6890*/  WARPSYNC.COLLECTIVE R20, `(.L_x_54) ;  /* 0x0000000014087348 */ /* 0x000fea0003c00000 */
[----:B------:R1:W2:Y:S02]  /*68a0*/  SHFL.BFLY P0, R50, R51, R18, R19 ;  /* 0x0c00001233327389 */ /* 0x0002a40000000013 */
[----:B-12---:R-:W-:Y:S05]  /*68b0*/  ENDCOLLECTIVE ;  /* 0x000000000000791b */ /* 0x006fea0003800000 */
.L_x_54:
[----:B------:R-:W-:Y:S01]  /*68c0*/  HFMA2 R18, -RZ, RZ, 0, 4.76837158203125e-07 ;  /* 0x00000008ff127431 */ /* 0x000fe200000001ff */
[----:B------:R-:W-:-:S05]  /*68d0*/  MOV R21, R50 ;  /* 0x0000003200157202 */ /* 0x000fca0000000f00 */
[----:B------:R-:W-:-:S05]  /*68e0*/  FADD R21, R21, R16 ;  /* 0x0000001015157221 */ /* 0x000fca0000000000 */
[----:B------:R-:W-:-:S07]  /*68f0*/  MOV R51, R21 ;  /* 0x0000001500337202 */ /* 0x000fce0000000f00 */
[----:B------:R-:W-:Y:S05]  /*6900*/  WARPSYNC.COLLECTIVE R20, `(.L_x_55) ;  /* 0x0000000014087348 */ /* 0x000fea0003c00000 */
[----:B------:R1:W2:Y:S02]  /*6910*/  SHFL.BFLY P0, R50, R51, R18, R19 ;  /* 0x0c00001233327389 */ /* 0x0002a40000000013 */
[----:B-12---:R-:W-:Y:S05]  /*6920*/  ENDCOLLECTIVE ;  /* 0x000000000000791b */ /* 0x006fea0003800000 */
.L_x_55:
[----:B------:R-:W-:Y:S01]  /*6930*/  HFMA2 R18, -RZ, RZ, 0, 2.384185791015625e-07 ;  /* 0x00000004ff127431 */ /* 0x000fe200000001ff */
[----:B------:R-:W-:-:S05]  /*6940*/  MOV R22, R50 ;  /* 0x0000003200167202 */ /* 0x000fca0000000f00 */
[----:B------:R-:W-:-:S05]  /*6950*/  FADD R22, R21, R22 ;  /* 0x0000001615167221 */ /* 0x000fca0000000000 */
[----:B------:R-:W-:-:S07]  /*6960*/  MOV R51, R22 ;  /* 0x0000001600337202 */ /* 0x000fce0000000f00 */
[----:B------:R-:W-:Y:S05]  /*6970*/  WARPSYNC.COLLECTIVE R20, `(.L_x_56) ;  /* 0x0000000014087348 */ /* 0x000fea0003c00000 */
[----:B------:R1:W2:Y:S02]  /*6980*/  SHFL.BFLY P0, R50, R51, R18, R19 ;  /* 0x0c00001233327389 */ /* 0x0002a40000000013 */
[----:B-12---:R-:W-:Y:S05]  /*6990*/  ENDCOLLECTIVE ;  /* 0x000000000000791b */ /* 0x006fea0003800000 */
.L_x_56:
[----:B------:R-:W-:Y:S01]  /*69a0*/  HFMA2 R18, -RZ, RZ, 0, 1.1920928955078125e-07 ;  /* 0x00000002ff127431 */ /* 0x000fe200000001ff */
[----:B------:R-:W-:-:S05]  /*69b0*/  MOV R17, R50 ;  /* 0x0000003200117202 */ /* 0x000fca0000000f00 */
[----:B------:R-:W-:-:S05]  /*69c0*/  FADD R17, R22, R17 ;  /* 0x0000001116117221 */ /* 0x000fca0000000000 */
[----:B------:R-:W-:-:S07]  /*69d0*/  MOV R51, R17 ;  /* 0x0000001100337202 */ /* 0x000fce0000000f00 */
[----:B------:R-:W-:Y:S05]  /*69e0*/  WARPSYNC.COLLECTIVE R20, `(.L_x_57) ;  /* 0x0000000014087348 */ /* 0x000fea0003c00000 */
[----:B------:R1:W2:Y:S02]  /*69f0*/  SHFL.BFLY P0, R50, R51, R18, R19 ;  /* 0x0c00001233327389 */ /* 0x0002a40000000013 */
[----:B-12---:R-:W-:Y:S05]  /*6a00*/  ENDCOLLECTIVE ;  /* 0x000000000000791b */ /* 0x006fea0003800000 */
.L_x_57:
[----:B------:R-:W-:Y:S02]  /*6a10*/  HFMA2 R18, -RZ, RZ, 0, 5.9604644775390625e-08 ;  /* 0x00000001ff127431 */ /* 0x000fe400000001ff */
[----:B------:R-:W-:-:S05]  /*6a20*/  FADD R16, R17, R50 ;  /* 0x0000003211107221 */ /* 0x000fca0000000000 */
[----:B------:R-:W-:-:S07]  /*6a30*/  MOV R51, R16 ;  /* 0x0000001000337202 */ /* 0x000fce0000000f00 */
[----:B------:R-:W-:Y:S05]  /*6a40*/  WARPSYNC.COLLECTIVE R20, `(.L_x_58) ;  /* 0x0000000014087348 */ /* 0x000fea0003c00000 */
[----:B------:R1:W2:Y:S02]  /*6a50*/  SHFL.BFLY P0, R50, R51, R18, R19 ;  /* 0x0c00001233327389 */ /* 0x0002a40000000013 */
[----:B-12---:R-:W-:Y:S05]  /*6a60*/  ENDCOLLECTIVE ;  /* 0x000000000000791b */ /* 0x006fea0003800000 */
.L_x_58:
[----:B------:R-:W-:Y:S01]  /*6a70*/  MOV R23, R50 ;  /* 0x0000003200177202 */ /* 0x000fe20000000f00 */
[----:B------:R-:W-:Y:S06]  /*6a80*/  BRA `(.L_x_59) ;  /* 0xffffffa400047947 */ /* 0x000fec000383ffff */
        .weak           $__internal_0_$__cuda_sm20_rcp_rn_f32_slowpath
        .type           $__internal_0_$__cuda_sm20_rcp_rn_f32_slowpath,@function
        .size           $__internal_0_$__cuda_sm20_rcp_rn_f32_slowpath,(.L_x_65 - $__internal_0_$__cuda_sm20_rcp_rn_f32_slowpath)
$__internal_0_$__cuda_sm20_rcp_rn_f32_slowpath:
[----:B------:R-:W-:Y:S01]  /*6a90*/  SHF.L.U32 R5, R7, 0x1, RZ ;  /* 0x0000000107057819 */ /* 0x000fe200000006ff */
[----:B------:R-:W-:Y:S03]  /*6aa0*/  BSSY.RECONVERGENT B1, `(.L_x_60) ;  /* 0x0000030000017945 */ /* 0x000fe60003800200 */
[----:B------:R-:W-:-:S04]  /*6ab0*/  SHF.R.U32.HI R16, RZ, 0x18, R5 ;  /* 0x00000018ff107819 */ /* 0x000fc80000011605 */
[----:B------:R-:W-:-:S13]  /*6ac0*/  ISETP.NE.U32.AND P0, PT, R16, RZ, PT ;  /* 0x000000ff1000720c */ /* 0x000fda0003f05070 */
[----:B------:R-:W-:Y:S05]  /*6ad0*/  @P0 BRA `(.L_x_61) ;  /* 0x0000000000280947 */ /* 0x000fea0003800000 */
[----:B------:R-:W-:-:S04]  /*6ae0*/  SHF.L.U32 R5, R7, 0x1, RZ ;  /* 0x0000000107057819 */ /* 0x000fc800000006ff */
[----:B------:R-:W-:-:S13]  /*6af0*/  ISETP.NE.AND P0, PT, R5, RZ, PT ;  /* 0x000000ff0500720c */ /* 0x000fda0003f05270 */
[----:B------:R-:W-:Y:S01]  /*6b00*/  @P0 FFMA R9, R7, 1.84467440737095516160e+19, RZ ;  /* 0x5f80000007090823 */ /* 0x000fe200000000ff */
[----:B------:R-:W-:Y:S08]  /*6b10*/  @!P0 MUFU.RCP R8, R7 ;  /* 0x0000000700088308 */ /* 0x000ff00000001000 */
[----:B------:R-:W1:Y:S02]  /*6b20*/  @P0 MUFU.RCP R10, R9 ;  /* 0x00000009000a0308 */ /* 0x000e640000001000 */
[----:B-1----:R-:W-:-:S04]  /*6b30*/  @P0 FFMA R5, R9, R10, -1 ;  /* 0xbf80000009050423 */ /* 0x002fc8000000000a */
[----:B------:R-:W-:-:S04]  /*6b40*/  @P0 FADD.FTZ R5, -R5, -RZ ;  /* 0x800000ff05050221 */ /* 0x000fc80000010100 */
[----:B------:R-:W-:-:S04]  /*6b50*/  @P0 FFMA R5, R10, R5, R10 ;  /* 0x000000050a050223 */ /* 0x000fc8000000000a */
[----:B------:R-:W-:Y:S01]  /*6b60*/  @P0 FFMA R8, R5, 1.84467440737095516160e+19, RZ ;  /* 0x5f80000005080823 */ /* 0x000fe200000000ff */
[----:B------:R-:W-:Y:S06]  /*6b70*/  BRA `(.L_x_62) ;  /* 0x0000000000887947 */ /* 0x000fec0003800000 */
.L_x_61:
[----:B------:R-:W-:-:S04]  /*6b80*/  IADD3 R18, PT, PT, R16, -0xfd, RZ ;  /* 0xffffff0310127810 */ /* 0x000fc80007ffe0ff */
[----:B------:R-:W-:-:S13]  /*6b90*/  ISETP.GT.U32.AND P0, PT, R18, 0x1, PT ;  /* 0x000000011200780c */ /* 0x000fda0003f04070 */
[----:B------:R-:W-:Y:S05]  /*6ba0*/  @P0 BRA `(.L_x_63) ;  /* 0x0000000000780947 */ /* 0x000fea0003800000 */
[----:B------:R-:W-:Y:S01]  /*6bb0*/  LOP3.LUT R5, R7, 0x7fffff, RZ, 0xc0, !PT ;  /* 0x007fffff07057812 */ /* 0x000fe200078ec0ff */
[----:B------:R-:W-:-:S03]  /*6bc0*/  HFMA2 R11, -RZ, RZ, 0, 1.78813934326171875e-07 ;  /* 0x00000003ff0b7431 */ /* 0x000fc600000001ff */
[----:B------:R-:W-:-:S04]  /*6bd0*/  LOP3.LUT R5, R5, 0x3f800000, RZ, 0xfc, !PT ;  /* 0x3f80000005057812 */ /* 0x000fc800078efcff */
[----:B------:R-:W1:Y:S01]  /*6be0*/  MUFU.RCP R8, R5 ;  /* 0x0000000500087308 */ /* 0x000e620000001000 */
[----:B------:R-:W-:Y:S01]  /*6bf0*/  SHF.L.U32 R11, R11, R18, RZ ;  /* 0x000000120b0b7219 */ /* 0x000fe200000006ff */
[----:B-1----:R-:W-:-:S04]  /*6c00*/  FFMA R9, R5, R8, -1 ;  /* 0xbf80000005097423 */ /* 0x002fc80000000008 */
[----:B------:R-:W-:-:S04]  /*6c10*/  FADD.FTZ R9, -R9, -RZ ;  /* 0x800000ff09097221 */ /* 0x000fc80000010100 */
[CCC-:B------:R-:W-:Y:S01]  /*6c20*/  FFMA.RM R10, R8.reuse, R9.reuse, R8.reuse ;  /* 0x00000009080a7223 */ /* 0x1c0fe20000004008 */
[----:B------:R-:W-:-:S04]  /*6c30*/  FFMA.RP R9, R8, R9, R8 ;  /* 0x0000000908097223 */ /* 0x000fc80000008008 */
[C---:B------:R-:W-:Y:S02]  /*6c40*/  LOP3.LUT R8, R10.reuse, 0x7fffff, RZ, 0xc0, !PT ;  /* 0x007fffff0a087812 */ /* 0x040fe400078ec0ff */
[----:B------:R-:W-:Y:S02]  /*6c50*/  FSETP.NEU.FTZ.AND P0, PT, R10, R9, PT ;  /* 0x000000090a00720b */ /* 0x000fe40003f1d000 */
[----:B------:R-:W-:Y:S02]  /*6c60*/  LOP3.LUT R8, R8, 0x800000, RZ, 0xfc, !PT ;  /* 0x0080000008087812 */ /* 0x000fe400078efcff */
[----:B------:R-:W-:Y:S02]  /*6c70*/  SEL R9, RZ, 0xffffffff, !P0 ;  /* 0xffffffffff097807 */ /* 0x000fe40004000000 */
[----:B------:R-:W-:Y:S02]  /*6c80*/  LOP3.LUT R11, R11, R8, RZ, 0xc0, !PT ;  /* 0x000000080b0b7212 */ /* 0x000fe400078ec0ff */
[----:B------:R-:W-:-:S02]  /*6c90*/  IADD3 R9, PT, PT, -R9, RZ, RZ ;  /* 0x000000ff09097210 */ /* 0x000fc40007ffe1ff */
[-C--:B------:R-:W-:Y:S02]  /*6ca0*/  SHF.R.U32.HI R11, RZ, R18.reuse, R11 ;  /* 0x00000012ff0b7219 */ /* 0x080fe4000001160b */
[----:B------:R-:W-:Y:S02]  /*6cb0*/  LOP3.LUT P1, RZ, R9, R18, R8, 0xf8, !PT ;  /* 0x0000001209ff7212 */ /* 0x000fe4000782f808 */
[C---:B------:R-:W-:Y:S02]  /*6cc0*/  LOP3.LUT P0, RZ, R11.reuse, 0x1, RZ, 0xc0, !PT ;  /* 0x000000010bff7812 */ /* 0x040fe4000780c0ff */
[----:B------:R-:W-:-:S04]  /*6cd0*/  LOP3.LUT P2, RZ, R11, 0x2, RZ, 0xc0, !PT ;  /* 0x000000020bff7812 */ /* 0x000fc8000784c0ff */
[----:B------:R-:W-:Y:S02]  /*6ce0*/  PLOP3.LUT P0, PT, P0, P1, P2, 0xe0, 0x0 ;  /* 0x000000000000781c */ /* 0x000fe40000703c20 */
[----:B------:R-:W-:Y:S02]  /*6cf0*/  LOP3.LUT P1, RZ, R7, 0x7fffff, RZ, 0xc0, !PT ;  /* 0x007fffff07ff7812 */ /* 0x000fe4000782c0ff */
[----:B------:R-:W-:-:S04]  /*6d00*/  SEL R5, RZ, 0x1, !P0 ;  /* 0x00000001ff057807 */ /* 0x000fc80004000000 */
[----:B------:R-:W-:-:S04]  /*6d10*/  IADD3 R5, PT, PT, -R5, RZ, RZ ;  /* 0x000000ff05057210 */ /* 0x000fc80007ffe1ff */
[----:B------:R-:W-:Y:S02]  /*6d20*/  ISETP.GE.AND P0, PT, R5, RZ, PT ;  /* 0x000000ff0500720c */ /* 0x000fe40003f06270 */
[----:B------:R-:W-:-:S04]  /*6d30*/  IADD3 R5, PT, PT, R16, -0xfc, RZ ;  /* 0xffffff0410057810 */ /* 0x000fc80007ffe0ff */
[----:B------:R-:W-:-:S07]  /*6d40*/  SHF.R.U32.HI R8, RZ, R5, R8 ;  /* 0x00000005ff087219 */ /* 0x000fce0000011608 */
[----:B------:R-:W-:-:S04]  /*6d50*/  @!P0 IADD3 R8, PT, PT, R8, 0x1, RZ ;  /* 0x0000000108088810 */ /* 0x000fc80007ffe0ff */
[----:B------:R-:W-:-:S04]  /*6d60*/  @!P1 SHF.L.U32 R8, R8, 0x1, RZ ;  /* 0x0000000108089819 */ /* 0x000fc800000006ff */
[----:B------:R-:W-:Y:S01]  /*6d70*/  LOP3.LUT R8, R8, 0x80000000, R7, 0xf8, !PT ;  /* 0x8000000008087812 */ /* 0x000fe200078ef807 */
[----:B------:R-:W-:Y:S06]  /*6d80*/  BRA `(.L_x_62) ;  /* 0x0000000000047947 */ /* 0x000fec0003800000 */
.L_x_63:
[----:B------:R1:W2:Y:S02]  /*6d90*/  MUFU.RCP R8, R7 ;  /* 0x0000000700087308 */ /* 0x0002a40000001000 */
.L_x_62:
[----:B------:R-:W-:Y:S05]  /*6da0*/  BSYNC.RECONVERGENT B1 ;  /* 0x0000000000017941 */ /* 0x000fea0003800200 */
.L_x_60:
[----:B------:R-:W-:Y:S01]  /*6db0*/  HFMA2 R9, -RZ, RZ, 0, 0 ;  /* 0x00000000ff097431 */ /* 0x000fe200000001ff */
[----:B--2---:R-:W-:Y:S02]  /*6dc0*/  MOV R5, R8 ;  /* 0x0000000800057202 */ /* 0x004fe40000000f00 */
[----:B------:R-:W-:-:S04]  /*6dd0*/  MOV R8, R12 ;  /* 0x0000000c00087202 */ /* 0x000fc80000000f00 */
[----:B-1----:R-:W-:Y:S05]  /*6de0*/  RET.REL.NODEC R8 `(_Z40flashattn_streaming_16x16_kernel_mw_v7_5PK6__halfS1_S1_Pfif) ;  /* 0xffffff9008847950 */ /* 0x002fea0003c3ffff */
.L_x_64:
[----:B------:R-:W-:-:S00]  /*6df0*/  BRA `(.L_x_64) ;  /* 0xfffffffc00fc7947 */ /* 0x000fc0000383ffff */
[----:B------:R-:W-:-:S00]  /*6e00*/  NOP ;  /* 0x0000000000007918 */ /* 0x000fc00000000000 */
[----:B------:R-:W-:-:S00]  /*6e10*/  NOP ;  /* 0x0000000000007918 */ /* 0x000fc00000000000 */
[----:B------:R-:W-:-:S00]  /*6e20*/  NOP ;  /* 0x0000000000007918 */ /* 0x000fc00000000000 */
[----:B------:R-:W-:-:S00]  /*6e30*/  NOP ;  /* 0x0000000000007918 */ /* 0x000fc00000000000 */
[----:B------:R-:W-:-:S00]  /*6e40*/  NOP ;  /* 0x0000000000007918 */ /* 0x000fc00000000000 */
[----:B------:R-:W-:-:S00]  /*6e50*/  NOP ;  /* 0x0000000000007918 */ /* 0x000fc00000000000 */
[----:B------:R-:W-:-:S00]  /*6e60*/  NOP ;  /* 0x0000000000007918 */ /* 0x000fc00000000000 */
[----:B------:R-:W-:-:S00]  /*6e70*/  NOP ;  /* 0x0000000000007918 */ /* 0x000fc00000000000 */
.L_x_65:


//--------------------- .nv.shared._Z40flashattn_streaming_16x16_kernel_mw_v7_5PK6__halfS1_S1_Pfif --------------------------
	.section	.nv.shared._Z40flashattn_streaming_16x16_kernel_mw_v7_5PK6__halfS1_S1_Pfif,"aw",@nobits
	.sectionflags	@""
	.align	16
.nv.shared._Z40flashattn_streaming_16x16_kernel_mw_v7_5PK6__halfS1_S1_Pfif:
	.zero		3072


//--------------------- .nv.shared.reserved.0     --------------------------
	.section	.nv.shared.reserved.0,"aw",@nobits
	.weak		__nv_reservedSMEM_offset_0_alias
	.size		__nv_reservedSMEM_offset_0_alias, 0, 64
	.other		__nv_reservedSMEM_offset_0_alias,@"STO_CUDA_RESERVED_SHARED STV_DEFAULT"
__nv_reservedSMEM_offset_0_alias:
	.zero		0
	.zero		64


//--------------------- .nv.constant0._Z40flashattn_streaming_16x16_kernel_mw_v7_5PK6__halfS1_S1_Pfif --------------------------
	.section	.nv.constant0._Z40flashattn_streaming_16x16_kernel_mw_v7_5PK6__halfS1_S1_Pfif,"a",@progbits
	.sectionflags	@""
	.align	4
.nv.constant0._Z40flashattn_streaming_16x16_kernel_mw_v7_5PK6__halfS1_S1_Pfif:
	.zero		936


//--------------------- SYMBOLS --------------------------

	.type		.nv.reservedSmem.offset0,@object
	.size		.nv.reservedSmem.offset0,0x4
	.type		.nv.reservedSmem.cap,@object
	.size		.nv.reservedSmem.cap,0x4
